	.target	sm_100a

	.elftype	@"ET_EXEC"


//--------------------- .note.nv.tkinfo           --------------------------
	.section	.note.nv.tkinfo,"",@"SHT_NOTE"
	.sectionflags	@"SHF_NOTE_NV_TKINFO"
	.tkinfo
        /*0018*/ 	.word	0x00000081
        /*0030*/ 	.string	""
        /*0030*/ 	.string	"ptxas-blackwell"
        /*0030*/ 	.string	"Cuda compilation tools, release 12.9, V12.9.86"
        /*0030*/ 	.string	"Build cuda_12.9.r12.9/compiler.36037853_0"
        /*0030*/ 	.string	"-v  -suppress-debug-info  -lineinfo  -arch sm_100a "



//--------------------- .note.nv.cuver            --------------------------
	.section	.note.nv.cuver,"",@"SHT_NOTE"
	.sectionflags	@"SHF_NOTE_NV_CUVER"
        /*0018*/ 	.short	0x0001
        /*001a*/ 	.short	0x0064
        /*001c*/ 	.short	0x0001
        /*001e*/ 	.short	0x0000
        /*0020*/ 	.short	0x0001
        /*0022*/ 	.short	0x0000


//--------------------- .nv.info                  --------------------------
	.section	.nv.info,"",@"SHT_CUDA_INFO"
	.align	4


	//----- nvinfo : EIATTR_REGCOUNT
	.align		4
        /*0000*/ 	.byte	0x04, 0x2f
        /*0002*/ 	.short	(.L_4 - .L_3)
	.align		4
.L_3:
        /*0004*/ 	.word	index@(matmul_kernel)
        /*0008*/ 	.word	0x00000074


	//----- nvinfo : EIATTR_FRAME_SIZE
	.align		4
.L_4:
        /*000c*/ 	.byte	0x04, 0x11
        /*000e*/ 	.short	(.L_6 - .L_5)
	.align		4
.L_5:
        /*0010*/ 	.word	index@($__internal_2_$__cuda_sm10x_tcgen05_guardrail_trap_unallocated_columns_being_dealloced)
        /*0014*/ 	.word	0x00000000


	//----- nvinfo : EIATTR_FRAME_SIZE
	.align		4
.L_6:
        /*0018*/ 	.byte	0x04, 0x11
        /*001a*/ 	.short	(.L_8 - .L_7)
	.align		4
.L_7:
        /*001c*/ 	.word	index@($__internal_1_$__cuda_sm10x_tcgen05_guardrail_trap_phase_invalid_during_alloc)
        /*0020*/ 	.word	0x00000000


	//----- nvinfo : EIATTR_FRAME_SIZE
	.align		4
.L_8:
        /*0024*/ 	.byte	0x04, 0x11
        /*0026*/ 	.short	(.L_10 - .L_9)
	.align		4
.L_9:
        /*0028*/ 	.word	index@($__internal_0_$__cuda_sm10x_tcgen05_guardrail_trap_col_being_dealloced_not_returned_by_alloc)
        /*002c*/ 	.word	0x00000000


	//----- nvinfo : EIATTR_FRAME_SIZE
	.align		4
.L_10:
        /*0030*/ 	.byte	0x04, 0x11
        /*0032*/ 	.short	(.L_12 - .L_11)
	.align		4
.L_11:
        /*0034*/ 	.word	index@(matmul_kernel)
        /*0038*/ 	.word	0x00000000


	//----- nvinfo : EIATTR_MIN_STACK_SIZE
	.align		4
.L_12:
        /*003c*/ 	.byte	0x04, 0x12
        /*003e*/ 	.short	(.L_14 - .L_13)
	.align		4
.L_13:
        /*0040*/ 	.word	index@(matmul_kernel)
        /*0044*/ 	.word	0x00000000
.L_14:


//--------------------- .nv.info.matmul_kernel    --------------------------
	.section	.nv.info.matmul_kernel,"",@"SHT_CUDA_INFO"
	.sectionflags	@""
	.align	4


	//----- nvinfo : EIATTR_CUDA_API_VERSION
	.align		4
        /*0000*/ 	.byte	0x04, 0x37
        /*0002*/ 	.short	(.L_16 - .L_15)
.L_15:
        /*0004*/ 	.word	0x00000081


	//----- nvinfo : EIATTR_KPARAM_INFO
	.align		4
.L_16:
        /*0008*/ 	.byte	0x04, 0x17
        /*000a*/ 	.short	(.L_18 - .L_17)
.L_17:
        /*000c*/ 	.word	0x00000000
        /*0010*/ 	.short	0x000d
        /*0012*/ 	.short	0x0048
        /*0014*/ 	.byte	0x00, 0xf4, 0x21, 0x00


	//----- nvinfo : EIATTR_KPARAM_INFO
	.align		4
.L_18:
        /*0018*/ 	.byte	0x04, 0x17
        /*001a*/ 	.short	(.L_20 - .L_19)
.L_19:
        /*001c*/ 	.word	0x00000000
        /*0020*/ 	.short	0x000c
        /*0022*/ 	.short	0x0040
        /*0024*/ 	.byte	0x00, 0xf4, 0x21, 0x00


	//----- nvinfo : EIATTR_KPARAM_INFO
	.align		4
.L_20:
        /*0028*/ 	.byte	0x04, 0x17
        /*002a*/ 	.short	(.L_22 - .L_21)
.L_21:
        /*002c*/ 	.word	0x00000000
        /*0030*/ 	.short	0x000b
        /*0032*/ 	.short	0x0038
        /*0034*/ 	.byte	0x00, 0xf0, 0x11, 0x00


	//----- nvinfo : EIATTR_KPARAM_INFO
	.align		4
.L_22:
        /*0038*/ 	.byte	0x04, 0x17
        /*003a*/ 	.short	(.L_24 - .L_23)
.L_23:
        /*003c*/ 	.word	0x00000000
        /*0040*/ 	.short	0x000a
        /*0042*/ 	.short	0x0034
        /*0044*/ 	.byte	0x00, 0xf0, 0x11, 0x00


	//----- nvinfo : EIATTR_KPARAM_INFO
	.align		4
.L_24:
        /*0048*/ 	.byte	0x04, 0x17
        /*004a*/ 	.short	(.L_26 - .L_25)
.L_25:
        /*004c*/ 	.word	0x00000000
        /*0050*/ 	.short	0x0009
        /*0052*/ 	.short	0x0030
        /*0054*/ 	.byte	0x00, 0xf0, 0x11, 0x00


	//----- nvinfo : EIATTR_KPARAM_INFO
	.align		4
.L_26:
        /*0058*/ 	.byte	0x04, 0x17
        /*005a*/ 	.short	(.L_28 - .L_27)
.L_27:
        /*005c*/ 	.word	0x00000000
        /*0060*/ 	.short	0x0008
        /*0062*/ 	.short	0x002c
        /*0064*/ 	.byte	0x00, 0xf0, 0x11, 0x00


	//----- nvinfo : EIATTR_KPARAM_INFO
	.align		4
.L_28:
        /*0068*/ 	.byte	0x04, 0x17
        /*006a*/ 	.short	(.L_30 - .L_29)
.L_29:
        /*006c*/ 	.word	0x00000000
        /*0070*/ 	.short	0x0007
        /*0072*/ 	.short	0x0028
        /*0074*/ 	.byte	0x00, 0xf0, 0x11, 0x00


	//----- nvinfo : EIATTR_KPARAM_INFO
	.align		4
.L_30:
        /*0078*/ 	.byte	0x04, 0x17
        /*007a*/ 	.short	(.L_32 - .L_31)
.L_31:
        /*007c*/ 	.word	0x00000000
        /*0080*/ 	.short	0x0006
        /*0082*/ 	.short	0x0024
        /*0084*/ 	.byte	0x00, 0xf0, 0x11, 0x00


	//----- nvinfo : EIATTR_KPARAM_INFO
	.align		4
.L_32:
        /*0088*/ 	.byte	0x04, 0x17
        /*008a*/ 	.short	(.L_34 - .L_33)
.L_33:
        /*008c*/ 	.word	0x00000000
        /*0090*/ 	.short	0x0005
        /*0092*/ 	.short	0x0020
        /*0094*/ 	.byte	0x00, 0xf0, 0x11, 0x00


	//----- nvinfo : EIATTR_KPARAM_INFO
	.align		4
.L_34:
        /*0098*/ 	.byte	0x04, 0x17
        /*009a*/ 	.short	(.L_36 - .L_35)
.L_35:
        /*009c*/ 	.word	0x00000000
        /*00a0*/ 	.short	0x0004
        /*00a2*/ 	.short	0x001c
        /*00a4*/ 	.byte	0x00, 0xf0, 0x11, 0x00


	//----- nvinfo : EIATTR_KPARAM_INFO
	.align		4
.L_36:
        /*00a8*/ 	.byte	0x04, 0x17
        /*00aa*/ 	.short	(.L_38 - .L_37)
.L_37:
        /*00ac*/ 	.word	0x00000000
        /*00b0*/ 	.short	0x0003
        /*00b2*/ 	.short	0x0018
        /*00b4*/ 	.byte	0x00, 0xf0, 0x11, 0x00


	//----- nvinfo : EIATTR_KPARAM_INFO
	.align		4
.L_38:
        /*00b8*/ 	.byte	0x04, 0x17
        /*00ba*/ 	.short	(.L_40 - .L_39)
.L_39:
        /*00bc*/ 	.word	0x00000000
        /*00c0*/ 	.short	0x0002
        /*00c2*/ 	.short	0x0010
        /*00c4*/ 	.byte	0x00, 0xf4, 0x21, 0x00


	//----- nvinfo : EIATTR_KPARAM_INFO
	.align		4
.L_40:
        /*00c8*/ 	.byte	0x04, 0x17
        /*00ca*/ 	.short	(.L_42 - .L_41)
.L_41:
        /*00cc*/ 	.word	0x00000000
        /*00d0*/ 	.short	0x0001
        /*00d2*/ 	.short	0x0008
        /*00d4*/ 	.byte	0x00, 0xf4, 0x21, 0x00


	//----- nvinfo : EIATTR_KPARAM_INFO
	.align		4
.L_42:
        /*00d8*/ 	.byte	0x04, 0x17
        /*00da*/ 	.short	(.L_44 - .L_43)
.L_43:
        /*00dc*/ 	.word	0x00000000
        /*00e0*/ 	.short	0x0000
        /*00e2*/ 	.short	0x0000
        /*00e4*/ 	.byte	0x00, 0xf4, 0x21, 0x00


	//----- nvinfo : EIATTR_AT_ENTRY_FRAGMENTS
	.align		4
.L_44:
        /*00e8*/ 	.byte	0x04, 0x4f
        /*00ea*/ 	.short	(.L_46 - .L_45)


	//   ....[0]....
.L_45:
        /*00ec*/ 	.word	0x00000004


	//----- nvinfo : EIATTR_RESERVED_SMEM_USED
	.align		4
.L_46:
        /*00f0*/ 	.byte	0x01, 0x41
	.zero		2


	//----- nvinfo : EIATTR_SPARSE_MMA_MASK
	.align		4
        /*00f4*/ 	.byte	0x03, 0x50
        /*00f6*/ 	.short	0x0000


	//----- nvinfo : EIATTR_TCGEN05_1CTA_USED
	.align		4
        /*00f8*/ 	.byte	0x01, 0x51
	.zero		2


	//----- nvinfo : EIATTR_MAXREG_COUNT
	.align		4
        /*00fc*/ 	.byte	0x03, 0x1b
        /*00fe*/ 	.short	0x00ff


	//----- nvinfo : EIATTR_NUM_BARRIERS
	.align		4
        /*0100*/ 	.byte	0x02, 0x4c
        /*0102*/ 	.byte	0x01
	.zero		1


	//----- nvinfo : EIATTR_INT_WARP_WIDE_INSTR_OFFSETS
	.align		4
        /*0104*/ 	.byte	0x04, 0x31
        /*0106*/ 	.short	(.L_48 - .L_47)


	//   ....[0]....
.L_47:
        /*0108*/ 	.word	0x000013a0


	//   ....[1]....
        /*010c*/ 	.word	0x000014d0


	//   ....[2]....
        /*0110*/ 	.word	0x000014f0


	//   ....[3]....
        /*0114*/ 	.word	0x000061f0


	//   ....[4]....
        /*0118*/ 	.word	0x00006240


	//----- nvinfo : EIATTR_COOP_GROUP_MASK_REGIDS
	.align		4
.L_48:
        /*011c*/ 	.byte	0x04, 0x29
        /*011e*/ 	.short	(.L_50 - .L_49)


	//   ....[0]....
.L_49:
        /*0120*/ 	.word	0xffffffff


	//   ....[1]....
        /*0124*/ 	.word	0xffffffff


	//   ....[2]....
        /*0128*/ 	.word	0xffffffff


	//   ....[3]....
        /*012c*/ 	.word	0xffffffff


	//----- nvinfo : EIATTR_COOP_GROUP_INSTR_OFFSETS
	.align		4
.L_50:
        /*0130*/ 	.byte	0x04, 0x28
        /*0132*/ 	.short	(.L_52 - .L_51)


	//   ....[0]....
.L_51:
        /*0134*/ 	.word	0x00000060


	//   ....[1]....
        /*0138*/ 	.word	0x00000320


	//   ....[2]....
        /*013c*/ 	.word	0x00006080


	//   ....[3]....
        /*0140*/ 	.word	0x000062f0


	//----- nvinfo : EIATTR_VRC_CTA_INIT_COUNT
	.align		4
.L_52:
        /*0144*/ 	.byte	0x02, 0x4a
        /*0146*/ 	.byte	0x80
	.zero		1


	//----- nvinfo : EIATTR_MBARRIER_INSTR_OFFSETS
	.align		4
        /*0148*/ 	.byte	0x04, 0x39
        /*014a*/ 	.short	(.L_54 - .L_53)


	//   ....[0]....
.L_53:
        /*014c*/ 	.word	0x00001600
        /*0150*/ 	.word	0x000000ff
        /*0154*/ 	.word	0x00000000
        /*0158*/ 	.short	0x0100
        /*015a*/ 	.byte	0x0a
	.zero		1


	//   ....[1]....
        /*015c*/ 	.word	0x00001740
        /*0160*/ 	.word	0x000000ff
        /*0164*/ 	.word	0x0000e008
        /*0168*/ 	.short	0x0100
        /*016a*/ 	.byte	0x09
	.zero		1


	//   ....[2]....
        /*016c*/ 	.word	0x00004000
        /*0170*/ 	.word	0x000000ff
        /*0174*/ 	.word	0x00000000
        /*0178*/ 	.short	0x010a
        /*017a*/ 	.byte	0x0a
	.zero		1


	//   ....[3]....
        /*017c*/ 	.word	0x00004f90
        /*0180*/ 	.word	0x000000ff
        /*0184*/ 	.word	0x00000000
        /*0188*/ 	.short	0x010a
        /*018a*/ 	.byte	0x0a
	.zero		1


	//   ....[4]....
        /*018c*/ 	.word	0x000050b0
        /*0190*/ 	.word	0x000000ff
        /*0194*/ 	.word	0x0000e000
        /*0198*/ 	.short	0x0108
        /*019a*/ 	.byte	0x09
	.zero		1


	//   ....[5]....
        /*019c*/ 	.word	0x00005180
        /*01a0*/ 	.word	0x000000ff
        /*01a4*/ 	.word	0x0000e008
        /*01a8*/ 	.short	0x0108
        /*01aa*/ 	.byte	0x09
	.zero		1


	//   ....[6]....
        /*01ac*/ 	.word	0x00006310
        /*01b0*/ 	.word	0x000000ff
        /*01b4*/ 	.word	0x00000000
        /*01b8*/ 	.short	0x010a
        /*01ba*/ 	.byte	0x0a
	.zero		1


	//   ....[7]....
        /*01bc*/ 	.word	0x00006340
        /*01c0*/ 	.word	0x000000ff
        /*01c4*/ 	.word	0x00000000
        /*01c8*/ 	.short	0x010a
        /*01ca*/ 	.byte	0x0a
	.zero		1


	//----- nvinfo : EIATTR_NUM_MBARRIERS
	.align		4
.L_54:
        /*01cc*/ 	.byte	0x03, 0x38
        /*01ce*/ 	.short	0x0002


	//----- nvinfo : EIATTR_EXIT_INSTR_OFFSETS
	.align		4
        /*01d0*/ 	.byte	0x04, 0x1c
        /*01d2*/ 	.short	(.L_56 - .L_55)


	//   ....[0]....
.L_55:
        /*01d4*/ 	.word	0x00006300


	//----- nvinfo : EIATTR_REQNTID
	.align		4
.L_56:
        /*01d8*/ 	.byte	0x04, 0x10
        /*01da*/ 	.short	(.L_58 - .L_57)
.L_57:
        /*01dc*/ 	.word	0x00000100
        /*01e0*/ 	.word	0x00000001
        /*01e4*/ 	.word	0x00000001


	//----- nvinfo : EIATTR_CRS_STACK_SIZE
	.align		4
.L_58:
        /*01e8*/ 	.byte	0x04, 0x1e
        /*01ea*/ 	.short	(.L_60 - .L_59)
.L_59:
        /*01ec*/ 	.word	0x00000000


	//----- nvinfo : EIATTR_CBANK_PARAM_SIZE
	.align		4
.L_60:
        /*01f0*/ 	.byte	0x03, 0x19
        /*01f2*/ 	.short	0x0050


	//----- nvinfo : EIATTR_PARAM_CBANK
	.align		4
        /*01f4*/ 	.byte	0x04, 0x0a
        /*01f6*/ 	.short	(.L_62 - .L_61)
	.align		4
.L_61:
        /*01f8*/ 	.word	index@(.nv.constant0.matmul_kernel)
        /*01fc*/ 	.short	0x0380
        /*01fe*/ 	.short	0x0050


	//----- nvinfo : EIATTR_SW_WAR
	.align		4
.L_62:
        /*0200*/ 	.byte	0x04, 0x36
        /*0202*/ 	.short	(.L_64 - .L_63)
.L_63:
        /*0204*/ 	.word	0x00000008
.L_64:


//--------------------- .nv.compat                --------------------------
	.section	.nv.compat,"",@"SHT_CUDA_COMPAT_INFO"
	.align	4
        /*0000*/ 	.byte	0x02, 0x02, 0x02, 0x00, 0x02, 0x05, 0x05, 0x00, 0x02, 0x03, 0x00, 0x00, 0x02, 0x06, 0x01, 0x00


//--------------------- .nv.callgraph             --------------------------
	.section	.nv.callgraph,"",@"SHT_CUDA_CALLGRAPH"
	.align	4
	.sectionentsize	8
	.align		4
        /*0000*/ 	.word	0x00000000
	.align		4
        /*0004*/ 	.word	0xffffffff
	.align		4
        /*0008*/ 	.word	0x00000000
	.align		4
        /*000c*/ 	.word	0xfffffffe
	.align		4
        /*0010*/ 	.word	0x00000000
	.align		4
        /*0014*/ 	.word	0xfffffffd
	.align		4
        /*0018*/ 	.word	0x00000000
	.align		4
        /*001c*/ 	.word	0xfffffffc


//--------------------- .text.matmul_kernel       --------------------------
	.section	.text.matmul_kernel,"ax",@progbits
	.align	128
        .global         matmul_kernel
        .type           matmul_kernel,@function
        .size           matmul_kernel,(.L_x_34 - matmul_kernel)
        .other          matmul_kernel,@"STO_CUDA_ENTRY STV_DEFAULT"
matmul_kernel:
.text.matmul_kernel:
[----:B------:R-:W1:Y:S01]  /*0000*/  LDC R1, c[0x0][0x37c] ;  /* 0x0000df00ff017b82 */ /* 0x000e620000000800 */
[----:B------:R-:W2:Y:S02]  /*0010*/  S2R R36, SR_TID.X ;  /* 0x0000000000247919 */ /* 0x000ea40000002100 */
[----:B--2---:R-:W-:-:S13]  /*0020*/  ISETP.GE.U32.AND P0, PT, R36, 0x20, PT ;  /* 0x000000202400780c */ /* 0x004fda0003f06070 */
[----:B------:R-:W-:Y:S02]  /*0030*/  VOTEU.ANY UP0, P0 ;  /* 0x0000000000ff7886 */ /* 0x000fe40000000100 */
[----:B-1----:R-:W-:Y:S05]  /*0040*/  BRA.U UP0, `(.L_x_0) ;  /* 0x0000000100b87547 */ /* 0x002fea000b800000 */
[----:B------:R-:W1:Y:S01]  /*0050*/  S2UR UR6, SR_CgaCtaId ;  /* 0x00000000000679c3 */ /* 0x000e620000008800 */
[----:B------:R-:W-:Y:S01]  /*0060*/  NOP ;  /* 0x0000000000007918 */ /* 0x000fe20000000000 */
[----:B------:R-:W-:Y:S02]  /*0070*/  UMOV UR4, 0x40 ;  /* 0x0000004000047882 */ /* 0x000fe40000000000 */
[----:B-1----:R-:W-:-:S09]  /*0080*/  ULEA UR4, UR6, UR4, 0x18 ;  /* 0x0000000406047291 */ /* 0x002fd2000f8ec0ff */
[----:B------:R-:W1:Y:S01]  /*0090*/  LDS.U8 R0, [UR4] ;  /* 0x00000004ff007984 */ /* 0x000e620008000000 */
[----:B------:R-:W-:Y:S02]  /*00a0*/  UMOV UR4, 0x400 ;  /* 0x0000040000047882 */ /* 0x000fe40000000000 */
[----:B------:R-:W-:Y:S01]  /*00b0*/  ULEA UR4, UR6, UR4, 0x18 ;  /* 0x0000000406047291 */ /* 0x000fe2000f8ec0ff */
[----:B-1----:R-:W-:-:S13]  /*00c0*/  ISETP.NE.AND P0, PT, R0, RZ, PT ;  /* 0x000000ff0000720c */ /* 0x002fda0003f05270 */
[----:B------:R-:W-:Y:S05]  /*00d0*/  @P0 BRA `(.L_x_1) ;  /* 0x00000000007c0947 */ /* 0x000fea0003800000 */
[----:B------:R-:W-:-:S13]  /*00e0*/  ELECT P0, URZ, PT ;  /* 0x0000000000ff782f */ /* 0x000fda0003800000 */
[----:B------:R-:W-:Y:S05]  /*00f0*/  @!P0 BRA `(.L_x_2) ;  /* 0x0000000000848947 */ /* 0x000fea0003800000 */
[----:B------:R-:W-:Y:S01]  /*0100*/  UMOV UR5, 0x4 ;  /* 0x0000000400057882 */ /* 0x000fe20000000000 */
[----:B------:R-:W-:Y:S02]  /*0110*/  IMAD.MOV.U32 R4, RZ, RZ, 0x1 ;  /* 0x00000001ff047424 */ /* 0x000fe400078e00ff */
[----:B------:R-:W-:Y:S02]  /*0120*/  IMAD.MOV.U32 R5, RZ, RZ, 0xf ;  /* 0x0000000fff057424 */ /* 0x000fe400078e00ff */
[----:B------:R-:W-:Y:S04]  /*0130*/  DEPBAR.LE SB1, 0x36 ;  /* 0x00009d800000791a */ /* 0x000fe80000000000 */
[----:B------:R-:W1:Y:S02]  /*0140*/  UTCATOMSWS.FIND_AND_SET.ALIGN UP1, UR5, UR5 ;  /* 0x00000005000575e3 */ /* 0x000e640008020800 */
[----:B-1----:R-:W-:-:S04]  /*0150*/  PLOP3.LUT P0, PT, PT, PT, UP1, 0x80, 0x8 ;  /* 0x000000000008781c */ /* 0x002fc80003f0f018 */
[----:B------:R-:W-:-:S04]  /*0160*/  SEL R0, RZ, 0xffffffff, !P0 ;  /* 0xffffffffff007807 */ /* 0x000fc80004000000 */
[----:B------:R-:W-:Y:S01]  /*0170*/  ISETP.NE.AND P0, PT, R0, RZ, PT ;  /* 0x000000ff0000720c */ /* 0x000fe20003f05270 */
[----:B------:R-:W-:-:S12]  /*0180*/  IMAD.U32 R0, RZ, RZ, UR5 ;  /* 0x00000005ff007e24 */ /* 0x000fd8000f8e00ff */
[----:B------:R-:W-:Y:S05]  /*0190*/  @P0 BRA `(.L_x_3) ;  /* 0x0000000000240947 */ /* 0x000fea0003800000 */
.L_x_4:
[----:B------:R-:W-:Y:S05]  /*01a0*/  NANOSLEEP 0x64 ;  /* 0x000000640000795d */ /* 0x000fea0003800000 */
[----:B------:R-:W-:-:S05]  /*01b0*/  UMOV UR5, 0x4 ;  /* 0x0000000400057882 */ /* 0x000fca0000000000 */
[----:B------:R-:W-:Y:S04]  /*01c0*/  DEPBAR.LE SB1, 0x36 ;  /* 0x00009d800000791a */ /* 0x000fe80000000000 */
[----:B------:R-:W1:Y:S02]  /*01d0*/  UTCATOMSWS.FIND_AND_SET.ALIGN UP1, UR5, UR5 ;  /* 0x00000005000575e3 */ /* 0x000e640008020800 */
[----:B-1----:R-:W-:-:S04]  /*01e0*/  PLOP3.LUT P0, PT, PT, PT, UP1, 0x80, 0x8 ;  /* 0x000000000008781c */ /* 0x002fc80003f0f018 */
[----:B------:R-:W-:-:S04]  /*01f0*/  SEL R0, RZ, 0xffffffff, !P0 ;  /* 0xffffffffff007807 */ /* 0x000fc80004000000 */
[----:B------:R-:W-:Y:S01]  /*0200*/  ISETP.NE.AND P0, PT, R0, RZ, PT ;  /* 0x000000ff0000720c */ /* 0x000fe20003f05270 */
[----:B------:R-:W-:-:S12]  /*0210*/  IMAD.U32 R0, RZ, RZ, UR5 ;  /* 0x00000005ff007e24 */ /* 0x000fd8000f8e00ff */
[----:B------:R-:W-:Y:S05]  /*0220*/  @!P0 BRA `(.L_x_4) ;  /* 0xfffffffc00dc8947 */ /* 0x000fea000383ffff */
.L_x_3:
[C---:B------:R-:W-:Y:S01]  /*0230*/  VIADD R3, R0.reuse, 0x10 ;  /* 0x0000001000037836 */ /* 0x040fe20000000000 */
[----:B------:R-:W-:Y:S01]  /*0240*/  UMOV UR5, 0x50 ;  /* 0x0000005000057882 */ /* 0x000fe20000000000 */
[----:B------:R-:W-:Y:S01]  /*0250*/  SHF.L.U32 R2, R5, R0, RZ ;  /* 0x0000000005027219 */ /* 0x000fe200000006ff */
[----:B------:R-:W-:Y:S01]  /*0260*/  ULEA UR5, UR6, UR5, 0x18 ;  /* 0x0000000506057291 */ /* 0x000fe2000f8ec0ff */
[----:B------:R-:W-:Y:S01]  /*0270*/  IMAD.SHL.U32 R0, R0, 0x20, RZ ;  /* 0x0000002000007824 */ /* 0x000fe200078e00ff */
[----:B------:R-:W-:-:S04]  /*0280*/  SHF.L.U32 R3, R4, R3, RZ ;  /* 0x0000000304037219 */ /* 0x000fc800000006ff */
[----:B------:R-:W-:-:S05]  /*0290*/  LOP3.LUT R2, R3, R2, RZ, 0xfc, !PT ;  /* 0x0000000203027212 */ /* 0x000fca00078efcff */
[----:B------:R1:W-:Y:S04]  /*02a0*/  ATOMS.OR RZ, [UR5], R2 ;  /* 0x00000002ffff798c */ /* 0x0003e8000b000005 */
[----:B------:R1:W-:Y:S01]  /*02b0*/  STS [UR4], R0 ;  /* 0x00000000ff007988 */ /* 0x0003e20008000804 */
[----:B------:R-:W-:Y:S05]  /*02c0*/  BRA `(.L_x_2) ;  /* 0x0000000000107947 */ /* 0x000fea0003800000 */
.L_x_1:
[----:B------:R-:W-:Y:S01]  /*02d0*/  IMAD.MOV.U32 R0, RZ, RZ, -0x1 ;  /* 0xffffffffff007424 */ /* 0x000fe200078e00ff */
[----:B------:R-:W-:-:S04]  /*02e0*/  MOV R2, 0x310 ;  /* 0x0000031000027802 */ /* 0x000fc80000000f00 */
[----:B------:R1:W-:Y:S03]  /*02f0*/  STS [UR4], R0 ;  /* 0x00000000ff007988 */ /* 0x0003e60008000804 */
[----:B-1----:R-:W-:Y:S05]  /*0300*/  CALL.REL.NOINC `($__internal_1_$__cuda_sm10x_tcgen05_guardrail_trap_phase_invalid_during_alloc) ;  /* 0x0000006000247944 */ /* 0x002fea0003c00000 */
.L_x_2:
[----:B------:R-:W-:Y:S05]  /*0310*/  WARPSYNC.ALL ;  /* 0x0000000000007948 */ /* 0x000fea0003800000 */
[----:B------:R-:W-:Y:S01]  /*0320*/  NOP ;  /* 0x0000000000007918 */ /* 0x000fe20000000000 */
.L_x_0:
[----:B------:R-:W2:Y:S01]  /*0330*/  LDC.64 R10, c[0x0][0x398] ;  /* 0x0000e600ff0a7b82 */ /* 0x000ea20000000a00 */
[----:B------:R-:W3:Y:S01]  /*0340*/  S2R R5, SR_CTAID.X ;  /* 0x0000000000057919 */ /* 0x000ee20000002500 */
[----:B------:R-:W-:Y:S01]  /*0350*/  UMOV UR9, 0x400 ;  /* 0x0000040000097882 */ /* 0x000fe20000000000 */
[----:B------:R-:W4:Y:S01]  /*0360*/  LDCU.64 UR26, c[0x0][0x3a8] ;  /* 0x00007500ff1a77ac */ /* 0x000f220008000a00 */
[----:B------:R-:W-:Y:S01]  /*0370*/  LOP3.LUT R100, R36, 0x1f, RZ, 0xc0, !PT ;  /* 0x0000001f24647812 */ /* 0x000fe200078ec0ff */
[----:B------:R-:W5:Y:S03]  /*0380*/  LDCU.128 UR16, c[0x0][0x380] ;  /* 0x00007000ff1077ac */ /* 0x000f660008000c00 */
[----:B------:R-:W1:Y:S01]  /*0390*/  S2UR UR6, SR_CgaCtaId ;  /* 0x00000000000679c3 */ /* 0x000e620000008800 */
[----:B------:R-:W1:Y:S01]  /*03a0*/  LDCU UR4, c[0x0][0x3a4] ;  /* 0x00007480ff0477ac */ /* 0x000e620008000800 */
[----:B------:R-:W-:-:S06]  /*03b0*/  UMOV UR7, 0x1 ;  /* 0x0000000100077882 */ /* 0x000fcc0000000000 */
[----:B------:R-:W5:Y:S01]  /*03c0*/  LDC R99, c[0x0][0x3a0] ;  /* 0x0000e800ff637b82 */ /* 0x000f620000000800 */
[----:B----4-:R-:W-:Y:S01]  /*03d0*/  IMAD R101, R100, UR27, RZ ;  /* 0x0000001b64657c24 */ /* 0x010fe2000f8e02ff */
[----:B------:R-:W-:Y:S01]  /*03e0*/  USHF.L.U32 UR8, UR26, 0x5, URZ ;  /* 0x000000051a087899 */ /* 0x000fe200080006ff */
[----:B-12---:R-:W-:Y:S01]  /*03f0*/  VIADD R0, R11, 0x3f ;  /* 0x0000003f0b007836 */ /* 0x006fe20000000000 */
[----:B------:R-:W-:Y:S02]  /*0400*/  IABS R15, R10 ;  /* 0x0000000a000f7213 */ /* 0x000fe40000000000 */
[----:B------:R-:W-:Y:S02]  /*0410*/  IABS R17, R11 ;  /* 0x0000000b00117213 */ /* 0x000fe40000000000 */
[----:B------:R-:W-:Y:S01]  /*0420*/  SHF.R.S32.HI R3, RZ, 0x1f, R0 ;  /* 0x0000001fff037819 */ /* 0x000fe20000011400 */
[----:B------:R-:W-:Y:S01]  /*0430*/  BAR.SYNC.DEFER_BLOCKING 0x0 ;  /* 0x0000000000007b1d */ /* 0x000fe20000010000 */
[----:B------:R-:W-:Y:S01]  /*0440*/  ISETP.NE.AND P5, PT, R10, RZ, PT ;  /* 0x000000ff0a00720c */ /* 0x000fe20003fa5270 */
[----:B------:R-:W-:Y:S01]  /*0450*/  ULEA UR9, UR6, UR9, 0x18 ;  /* 0x0000000906097291 */ /* 0x000fe2000f8ec0ff */
[----:B------:R-:W-:-:S02]  /*0460*/  LEA.HI R3, R3, R0, RZ, 0x6 ;  /* 0x0000000003037211 */ /* 0x000fc400078f30ff */
[----:B---3--:R-:W-:Y:S01]  /*0470*/  IABS R8, R5 ;  /* 0x0000000500087213 */ /* 0x008fe20000000000 */
[----:B------:R-:W-:Y:S01]  /*0480*/  UIADD3 UR10, UPT, UPT, UR9, 0xe000, URZ ;  /* 0x0000e000090a7890 */ /* 0x000fe2000fffe0ff */
[----:B------:R-:W-:Y:S01]  /*0490*/  SHF.R.S32.HI R3, RZ, 0x6, R3 ;  /* 0x00000006ff037819 */ /* 0x000fe20000011403 */
[----:B-----5:R-:W-:-:S04]  /*04a0*/  VIADD R97, R99, 0x1f ;  /* 0x0000001f63617836 */ /* 0x020fc80000000000 */
[----:B------:R-:W-:-:S05]  /*04b0*/  IMAD.SHL.U32 R4, R3, 0x8, RZ ;  /* 0x0000000803047824 */ /* 0x000fca00078e00ff */
[-C--:B------:R-:W-:Y:S02]  /*04c0*/  IABS R7, R4.reuse ;  /* 0x0000000400077213 */ /* 0x080fe40000000000 */
[----:B------:R-:W-:Y:S02]  /*04d0*/  IABS R12, R4 ;  /* 0x00000004000c7213 */ /* 0x000fe40000000000 */
[----:B------:R-:W1:Y:S01]  /*04e0*/  I2F.RP R0, R7 ;  /* 0x0000000700007306 */ /* 0x000e620000209400 */
[----:B------:R-:W2:Y:S07]  /*04f0*/  LDS R29, [UR9] ;  /* 0x00000009ff1d7984 */ /* 0x000eae0008000800 */
[----:B-1----:R-:W1:Y:S02]  /*0500*/  MUFU.RCP R0, R0 ;  /* 0x0000000000007308 */ /* 0x002e640000001000 */
[----:B-1----:R-:W-:-:S02]  /*0510*/  VIADD R2, R0, 0xffffffe ;  /* 0x0ffffffe00027836 */ /* 0x002fc40000000000 */
[----:B------:R-:W-:-:S04]  /*0520*/  IMAD.MOV R0, RZ, RZ, -R12 ;  /* 0x000000ffff007224 */ /* 0x000fc800078e0a0c */
[----:B------:R1:W3:Y:S01]  /*0530*/  F2I.FTZ.U32.TRUNC.NTZ R3, R2 ;  /* 0x0000000200037305 */ /* 0x0002e2000021f000 */
[----:B--2---:R-:W-:Y:S01]  /*0540*/  R2UR UR24, R29 ;  /* 0x000000001d1872ca */ /* 0x004fe200000e0000 */
[----:B-1----:R-:W-:Y:S02]  /*0550*/  IMAD.MOV.U32 R2, RZ, RZ, RZ ;  /* 0x000000ffff027224 */ /* 0x002fe400078e00ff */
[----:B---3--:R-:W-:-:S04]  /*0560*/  IMAD.MOV R6, RZ, RZ, -R3 ;  /* 0x000000ffff067224 */ /* 0x008fc800078e0a03 */
[----:B------:R-:W-:Y:S02]  /*0570*/  IMAD R9, R6, R7, RZ ;  /* 0x0000000706097224 */ /* 0x000fe400078e02ff */
[----:B------:R-:W-:Y:S02]  /*0580*/  IMAD.MOV.U32 R6, RZ, RZ, R8 ;  /* 0x000000ffff067224 */ /* 0x000fe400078e0008 */
[----:B------:R-:W-:-:S06]  /*0590*/  IMAD.HI.U32 R3, R3, R9, R2 ;  /* 0x0000000903037227 */ /* 0x000fcc00078e0002 */
[----:B------:R-:W-:-:S04]  /*05a0*/  IMAD.HI.U32 R3, R3, R6, RZ ;  /* 0x0000000603037227 */ /* 0x000fc800078e00ff */
[----:B------:R-:W-:Y:S01]  /*05b0*/  IMAD R0, R3, R0, R6 ;  /* 0x0000000003007224 */ /* 0x000fe200078e0206 */
[----:B------:R-:W-:Y:S04]  /*05c0*/  BAR.SYNC.DEFER_BLOCKING 0x0 ;  /* 0x0000000000007b1d */ /* 0x000fe80000010000 */
[----:B------:R-:W-:-:S13]  /*05d0*/  ISETP.GT.U32.AND P1, PT, R7, R0, PT ;  /* 0x000000000700720c */ /* 0x000fda0003f24070 */
[----:B------:R-:W-:Y:S02]  /*05e0*/  @!P1 IMAD.IADD R0, R0, 0x1, -R7 ;  /* 0x0000000100009824 */ /* 0x000fe400078e0a07 */
[----:B------:R-:W-:Y:S01]  /*05f0*/  @!P1 VIADD R3, R3, 0x1 ;  /* 0x0000000103039836 */ /* 0x000fe20000000000 */
[----:B------:R-:W-:Y:S02]  /*0600*/  ISETP.NE.AND P1, PT, R4, RZ, PT ;  /* 0x000000ff0400720c */ /* 0x000fe40003f25270 */
[----:B------:R-:W-:Y:S02]  /*0610*/  ISETP.GE.U32.AND P0, PT, R0, R7, PT ;  /* 0x000000070000720c */ /* 0x000fe40003f06070 */
[----:B------:R-:W-:-:S04]  /*0620*/  LOP3.LUT R0, R5, R4, RZ, 0x3c, !PT ;  /* 0x0000000405007212 */ /* 0x000fc800078e3cff */
[----:B------:R-:W-:Y:S01]  /*0630*/  ISETP.GE.AND P2, PT, R0, RZ, PT ;  /* 0x000000ff0000720c */ /* 0x000fe20003f46270 */
[----:B------:R-:W-:-:S06]  /*0640*/  VIADD R0, R10, 0x7f ;  /* 0x0000007f0a007836 */ /* 0x000fcc0000000000 */
[----:B------:R-:W-:-:S04]  /*0650*/  @P0 VIADD R3, R3, 0x1 ;  /* 0x0000000103030836 */ /* 0x000fc80000000000 */
[----:B------:R-:W-:Y:S01]  /*0660*/  IMAD.MOV.U32 R2, RZ, RZ, R3 ;  /* 0x000000ffff027224 */ /* 0x000fe200078e0003 */
[----:B------:R-:W-:-:S03]  /*0670*/  SHF.R.S32.HI R3, RZ, 0x1f, R0 ;  /* 0x0000001fff037819 */ /* 0x000fc60000011400 */
[----:B------:R-:W-:Y:S01]  /*0680*/  @!P2 IMAD.MOV R2, RZ, RZ, -R2 ;  /* 0x000000ffff02a224 */ /* 0x000fe200078e0a02 */
[----:B------:R-:W-:Y:S02]  /*0690*/  @!P1 LOP3.LUT R2, RZ, R4, RZ, 0x33, !PT ;  /* 0x00000004ff029212 */ /* 0x000fe400078e33ff */
[----:B------:R-:W-:-:S03]  /*06a0*/  LEA.HI R3, R3, R0, RZ, 0x7 ;  /* 0x0000000003037211 */ /* 0x000fc600078f38ff */
[----:B------:R-:W-:Y:S02]  /*06b0*/  IMAD.SHL.U32 R8, R2, 0x8, RZ ;  /* 0x0000000802087824 */ /* 0x000fe400078e00ff */
[----:B------:R-:W-:-:S03]  /*06c0*/  IMAD.MOV R2, RZ, RZ, -R2 ;  /* 0x000000ffff027224 */ /* 0x000fc600078e0a02 */
[----:B------:R-:W-:Y:S01]  /*06d0*/  LEA.HI.SX32 R3, R3, -R8, 0x19 ;  /* 0x8000000803037211 */ /* 0x000fe200078fcaff */
[----:B------:R-:W-:Y:S02]  /*06e0*/  IMAD R6, R4, R2, R5 ;  /* 0x0000000204067224 */ /* 0x000fe400078e0205 */
[----:B------:R-:W-:Y:S01]  /*06f0*/  IMAD.MOV.U32 R2, RZ, RZ, RZ ;  /* 0x000000ffff027224 */ /* 0x000fe200078e00ff */
[----:B------:R-:W-:Y:S02]  /*0700*/  VIMNMX R9, PT, PT, R3, 0x8, PT ;  /* 0x0000000803097848 */ /* 0x000fe40003fe0100 */
[----:B------:R-:W-:Y:S02]  /*0710*/  IABS R4, R6 ;  /* 0x0000000600047213 */ /* 0x000fe40000000000 */
[----:B------:R-:W-:-:S04]  /*0720*/  IABS R7, R9 ;  /* 0x0000000900077213 */ /* 0x000fc80000000000 */
[----:B------:R-:W1:Y:S08]  /*0730*/  I2F.RP R0, R7 ;  /* 0x0000000700007306 */ /* 0x000e700000209400 */
[----:B-1----:R-:W1:Y:S02]  /*0740*/  MUFU.RCP R0, R0 ;  /* 0x0000000000007308 */ /* 0x002e640000001000 */
[----:B-1----:R-:W-:-:S06]  /*0750*/  VIADD R3, R0, 0xffffffe ;  /* 0x0ffffffe00037836 */ /* 0x002fcc0000000000 */
[----:B------:R-:W1:Y:S02]  /*0760*/  F2I.FTZ.U32.TRUNC.NTZ R3, R3 ;  /* 0x0000000300037305 */ /* 0x000e64000021f000 */
[----:B-1----:R-:W-:-:S04]  /*0770*/  IMAD.MOV R12, RZ, RZ, -R3 ;  /* 0x000000ffff0c7224 */ /* 0x002fc800078e0a03 */
[----:B------:R-:W-:Y:S01]  /*0780*/  IMAD R5, R12, R7, RZ ;  /* 0x000000070c057224 */ /* 0x000fe200078e02ff */
[----:B------:R-:W-:-:S03]  /*0790*/  IABS R12, R9 ;  /* 0x00000009000c7213 */ /* 0x000fc60000000000 */
[----:B------:R-:W-:Y:S02]  /*07a0*/  IMAD.HI.U32 R2, R3, R5, R2 ;  /* 0x0000000503027227 */ /* 0x000fe400078e0002 */
[----:B------:R-:W1:Y:S02]  /*07b0*/  I2F.RP R5, R17 ;  /* 0x0000001100057306 */ /* 0x000e640000209400 */
[----:B------:R-:W-:Y:S02]  /*07c0*/  IMAD.MOV.U32 R3, RZ, RZ, R4 ;  /* 0x000000ffff037224 */ /* 0x000fe400078e0004 */
[----:B------:R-:W-:Y:S02]  /*07d0*/  IMAD.MOV R0, RZ, RZ, -R12 ;  /* 0x000000ffff007224 */ /* 0x000fe400078e0a0c */
[----:B------:R-:W-:Y:S02]  /*07e0*/  IMAD.HI.U32 R2, R2, R3, RZ ;  /* 0x0000000302027227 */ /* 0x000fe400078e00ff */
[----:B------:R-:W2:Y:S02]  /*07f0*/  I2F.RP R4, R15 ;  /* 0x0000000f00047306 */ /* 0x000ea40000209400 */
[----:B------:R-:W-:-:S05]  /*0800*/  IMAD R0, R2, R0, R3 ;  /* 0x0000000002007224 */ /* 0x000fca00078e0203 */
[----:B------:R-:W-:Y:S01]  /*0810*/  ISETP.GT.U32.AND P1, PT, R7, R0, PT ;  /* 0x000000000700720c */ /* 0x000fe20003f24070 */
[----:B-1----:R-:W-:Y:S08]  /*0820*/  MUFU.RCP R5, R5 ;  /* 0x0000000500057308 */ /* 0x002ff00000001000 */
[----:B--2---:R-:W1:Y:S04]  /*0830*/  MUFU.RCP R4, R4 ;  /* 0x0000000400047308 */ /* 0x004e680000001000 */
[----:B------:R-:W-:-:S02]  /*0840*/  @!P1 IMAD.IADD R0, R0, 0x1, -R7 ;  /* 0x0000000100009824 */ /* 0x000fc400078e0a07 */
[----:B------:R-:W-:Y:S01]  /*0850*/  @!P1 VIADD R2, R2, 0x1 ;  /* 0x0000000102029836 */ /* 0x000fe20000000000 */
[----:B------:R-:W-:Y:S02]  /*0860*/  ISETP.NE.AND P1, PT, R9, RZ, PT ;  /* 0x000000ff0900720c */ /* 0x000fe40003f25270 */
[----:B------:R-:W-:Y:S02]  /*0870*/  ISETP.GE.U32.AND P0, PT, R0, R7, PT ;  /* 0x000000070000720c */ /* 0x000fe40003f06070 */
[----:B------:R-:W-:Y:S02]  /*0880*/  LOP3.LUT R0, R6, R9, RZ, 0x3c, !PT ;  /* 0x0000000906007212 */ /* 0x000fe400078e3cff */
[----:B------:R-:W-:Y:S02]  /*0890*/  SHF.R.U32.HI R7, RZ, 0x5, R36 ;  /* 0x00000005ff077819 */ /* 0x000fe40000011624 */
[----:B------:R-:W-:Y:S01]  /*08a0*/  ISETP.GE.AND P2, PT, R0, RZ, PT ;  /* 0x000000ff0000720c */ /* 0x000fe20003f46270 */
[----:B-1----:R-:W-:Y:S01]  /*08b0*/  VIADD R3, R4, 0xffffffe ;  /* 0x0ffffffe04037836 */ /* 0x002fe20000000000 */
[----:B------:R-:W-:Y:S01]  /*08c0*/  R2UR UR14, R7 ;  /* 0x00000000070e72ca */ /* 0x000fe200000e0000 */
[----:B------:R-:W-:-:S04]  /*08d0*/  VIADD R4, R5, 0xffffffe ;  /* 0x0ffffffe05047836 */ /* 0x000fc80000000000 */
[----:B------:R-:W-:Y:S01]  /*08e0*/  @P0 VIADD R2, R2, 0x1 ;  /* 0x0000000102020836 */ /* 0x000fe20000000000 */
[----:B------:R-:W1:Y:S03]  /*08f0*/  F2I.FTZ.U32.TRUNC.NTZ R3, R3 ;  /* 0x0000000300037305 */ /* 0x000e66000021f000 */
[----:B------:R-:W-:-:S04]  /*0900*/  IMAD.MOV.U32 R37, RZ, RZ, R2 ;  /* 0x000000ffff257224 */ /* 0x000fc800078e0002 */
[----:B------:R-:W-:Y:S01]  /*0910*/  @!P2 IMAD.MOV R37, RZ, RZ, -R37 ;  /* 0x000000ffff25a224 */ /* 0x000fe200078e0a25 */
[----:B------:R2:W3:Y:S01]  /*0920*/  F2I.FTZ.U32.TRUNC.NTZ R5, R4 ;  /* 0x0000000400057305 */ /* 0x0004e2000021f000 */
[----:B------:R-:W-:Y:S01]  /*0930*/  @!P1 LOP3.LUT R37, RZ, R9, RZ, 0x33, !PT ;  /* 0x00000009ff259212 */ /* 0x000fe200078e33ff */
[----:B------:R-:W-:-:S04]  /*0940*/  ULOP3.LUT UR5, UR14, 0x4, URZ, 0xc0, !UPT ;  /* 0x000000040e057892 */ /* 0x000fc8000f8ec0ff */
[----:B------:R-:W-:Y:S02]  /*0950*/  IMAD.MOV R0, RZ, RZ, -R37 ;  /* 0x000000ffff007224 */ /* 0x000fe400078e0a25 */
[----:B-1----:R-:W-:Y:S01]  /*0960*/  IMAD.MOV R2, RZ, RZ, -R3 ;  /* 0x000000ffff027224 */ /* 0x002fe200078e0a03 */
[----:B--2---:R-:W-:Y:S01]  /*0970*/  LOP3.LUT R4, R36, 0x80, RZ, 0xc0, !PT ;  /* 0x0000008024047812 */ /* 0x004fe200078ec0ff */
[----:B------:R-:W-:Y:S02]  /*0980*/  IMAD R0, R9, R0, R6 ;  /* 0x0000000009007224 */ /* 0x000fe400078e0206 */
[----:B------:R-:W-:Y:S02]  /*0990*/  IMAD R7, R2, R15, RZ ;  /* 0x0000000f02077224 */ /* 0x000fe400078e02ff */
[----:B------:R-:W-:Y:S02]  /*09a0*/  IMAD.MOV.U32 R2, RZ, RZ, RZ ;  /* 0x000000ffff027224 */ /* 0x000fe400078e00ff */
[----:B---3--:R-:W-:-:S02]  /*09b0*/  IMAD.MOV R12, RZ, RZ, -R5 ;  /* 0x000000ffff0c7224 */ /* 0x008fc400078e0a05 */
[----:B------:R-:W-:Y:S01]  /*09c0*/  IMAD.HI.U32 R6, R3, R7, R2 ;  /* 0x0000000703067227 */ /* 0x000fe200078e0002 */
[----:B------:R-:W-:Y:S02]  /*09d0*/  SHF.R.U32.HI R2, RZ, 0x5, R36 ;  /* 0x00000005ff027819 */ /* 0x000fe40000011624 */
[----:B------:R-:W-:Y:S01]  /*09e0*/  LOP3.LUT R3, R36, 0x7f, RZ, 0xc0, !PT ;  /* 0x0000007f24037812 */ /* 0x000fe200078ec0ff */
[----:B------:R-:W-:Y:S01]  /*09f0*/  IMAD.IADD R0, R8, 0x1, R0 ;  /* 0x0000000108007824 */ /* 0x000fe200078e0200 */
[----:B------:R-:W-:Y:S01]  /*0a00*/  SHF.R.U32.HI R8, RZ, 0x5, R4 ;  /* 0x00000005ff087819 */ /* 0x000fe20000011604 */
[----:B------:R-:W-:Y:S01]  /*0a10*/  IMAD R7, R12, R17, RZ ;  /* 0x000000110c077224 */ /* 0x000fe200078e02ff */
[----:B------:R-:W-:Y:S01]  /*0a20*/  SGXT.U32 R2, R2, 0x3 ;  /* 0x000000030202781a */ /* 0x000fe20000000000 */
[----:B------:R-:W-:Y:S02]  /*0a30*/  IMAD.MOV.U32 R4, RZ, RZ, RZ ;  /* 0x000000ffff047224 */ /* 0x000fe400078e00ff */
[----:B------:R-:W-:-:S02]  /*0a40*/  IMAD.SHL.U32 R37, R37, 0x40, RZ ;  /* 0x0000004025257824 */ /* 0x000fc400078e00ff */
[----:B------:R-:W-:-:S03]  /*0a50*/  IMAD.HI.U32 R5, R5, R7, R4 ;  /* 0x0000000705057227 */ /* 0x000fc600078e0004 */
[----:B------:R-:W-:Y:S01]  /*0a60*/  LOP3.LUT R4, R37, R2, RZ, 0xfc, !PT ;  /* 0x0000000225047212 */ /* 0x000fe200078efcff */
[----:B------:R-:W-:Y:S01]  /*0a70*/  IMAD R103, R3, 0x80, R8 ;  /* 0x0000008003677824 */ /* 0x000fe200078e0208 */
[----:B------:R-:W-:Y:S01]  /*0a80*/  LOP3.LUT R2, R36, 0xff, RZ, 0xc0, !PT ;  /* 0x000000ff24027812 */ /* 0x000fe200078ec0ff */
[----:B------:R-:W-:Y:S01]  /*0a90*/  IMAD R3, R0, 0x80, R3 ;  /* 0x0000008000037824 */ /* 0x000fe200078e0203 */
[----:B------:R-:W-:Y:S02]  /*0aa0*/  LOP3.LUT R0, R36, 0xe0, RZ, 0xc0, !PT ;  /* 0x000000e024007812 */ /* 0x000fe400078ec0ff */
[----:B------:R-:W-:Y:S01]  /*0ab0*/  IABS R14, R4 ;  /* 0x00000004000e7213 */ /* 0x000fe20000000000 */
[----:B------:R-:W-:Y:S01]  /*0ac0*/  IMAD.SHL.U32 R102, R2, 0x4, RZ ;  /* 0x0000000402667824 */ /* 0x000fe200078e00ff */
[----:B------:R-:W-:Y:S02]  /*0ad0*/  IABS R12, R3 ;  /* 0x00000003000c7213 */ /* 0x000fe40000000000 */
[----:B------:R-:W-:Y:S01]  /*0ae0*/  SHF.R.U32.HI R9, RZ, 0x1, R0 ;  /* 0x00000001ff097819 */ /* 0x000fe20000011600 */
[----:B------:R-:W-:Y:S01]  /*0af0*/  IMAD.HI.U32 R0, R5, R14, RZ ;  /* 0x0000000e05007227 */ /* 0x000fe200078e00ff */
[----:B------:R-:W-:-:S02]  /*0b00*/  LOP3.LUT R21, R4, 0x8, RZ, 0xfc, !PT ;  /* 0x0000000804157812 */ /* 0x000fc400078efcff */
[----:B------:R-:W-:Y:S01]  /*0b10*/  LOP3.LUT R23, R4, 0x10, RZ, 0xfc, !PT ;  /* 0x0000001004177812 */ /* 0x000fe200078efcff */
[----:B------:R-:W-:Y:S01]  /*0b20*/  IMAD.HI.U32 R6, R6, R12, RZ ;  /* 0x0000000c06067227 */ /* 0x000fe200078e00ff */
[----:B------:R-:W-:Y:S02]  /*0b30*/  IABS R16, R21 ;  /* 0x0000001500107213 */ /* 0x000fe40000000000 */
[----:B------:R-:W-:Y:S01]  /*0b40*/  IABS R18, R23 ;  /* 0x0000001700127213 */ /* 0x000fe20000000000 */
[----:B------:R-:W-:Y:S01]  /*0b50*/  IMAD.MOV R13, RZ, RZ, -R0 ;  /* 0x000000ffff0d7224 */ /* 0x000fe200078e0a00 */
[----:B------:R-:W-:Y:S01]  /*0b60*/  LOP3.LUT R24, R4, 0x18, RZ, 0xfc, !PT ;  /* 0x0000001804187812 */ /* 0x000fe200078efcff */
[----:B------:R-:W-:Y:S01]  /*0b70*/  IMAD.MOV R0, RZ, RZ, -R6 ;  /* 0x000000ffff007224 */ /* 0x000fe200078e0a06 */
[----:B------:R-:W-:Y:S01]  /*0b80*/  LOP3.LUT R102, R102, R9, RZ, 0x3c, !PT ;  /* 0x0000000966667212 */ /* 0x000fe200078e3cff */
[----:B------:R-:W-:Y:S01]  /*0b90*/  IMAD.HI.U32 R7, R5, R16, RZ ;  /* 0x0000001005077227 */ /* 0x000fe200078e00ff */
[----:B------:R-:W-:-:S02]  /*0ba0*/  LOP3.LUT R25, R4, 0x20, RZ, 0xfc, !PT ;  /* 0x0000002004197812 */ /* 0x000fc400078efcff */
[C---:B------:R-:W-:Y:S01]  /*0bb0*/  LOP3.LUT R26, R4.reuse, 0x28, RZ, 0xfc, !PT ;  /* 0x00000028041a7812 */ /* 0x040fe200078efcff */
[----:B------:R-:W-:Y:S01]  /*0bc0*/  IMAD R0, R15, R0, R12 ;  /* 0x000000000f007224 */ /* 0x000fe200078e020c */
[C---:B------:R-:W-:Y:S01]  /*0bd0*/  LOP3.LUT R27, R4.reuse, 0x30, RZ, 0xfc, !PT ;  /* 0x00000030041b7812 */ /* 0x040fe200078efcff */
[----:B------:R-:W-:Y:S01]  /*0be0*/  IMAD.MOV R7, RZ, RZ, -R7 ;  /* 0x000000ffff077224 */ /* 0x000fe200078e0a07 */
[----:B------:R-:W-:Y:S01]  /*0bf0*/  LOP3.LUT R28, R4, 0x38, RZ, 0xfc, !PT ;  /* 0x00000038041c7812 */ /* 0x000fe200078efcff */
[----:B------:R-:W-:Y:S01]  /*0c00*/  IMAD.HI.U32 R8, R5, R18, RZ ;  /* 0x0000001205087227 */ /* 0x000fe200078e00ff */
[----:B------:R-:W-:Y:S02]  /*0c10*/  ISETP.GT.U32.AND P0, PT, R15, R0, PT ;  /* 0x000000000f00720c */ /* 0x000fe40003f04070 */
[----:B------:R-:W-:Y:S01]  /*0c20*/  IABS R20, R26 ;  /* 0x0000001a00147213 */ /* 0x000fe20000000000 */
[C---:B------:R-:W-:Y:S01]  /*0c30*/  IMAD R7, R17.reuse, R7, R16 ;  /* 0x0000000711077224 */ /* 0x040fe200078e0210 */
[----:B------:R-:W-:Y:S01]  /*0c40*/  IABS R16, R24 ;  /* 0x0000001800107213 */ /* 0x000fe20000000000 */
[----:B------:R-:W-:Y:S01]  /*0c50*/  IMAD.MOV R8, RZ, RZ, -R8 ;  /* 0x000000ffff087224 */ /* 0x000fe200078e0a08 */
[----:B------:R-:W-:Y:S01]  /*0c60*/  IABS R22, R27 ;  /* 0x0000001b00167213 */ /* 0x000fe20000000000 */
[C---:B------:R-:W-:Y:S01]  /*0c70*/  IMAD R6, R17.reuse, R13, R14 ;  /* 0x0000000d11067224 */ /* 0x040fe200078e020e */
[C---:B------:R-:W-:Y:S01]  /*0c80*/  ISETP.GT.U32.AND P1, PT, R17.reuse, R7, PT ;  /* 0x000000071100720c */ /* 0x040fe20003f24070 */
[----:B------:R-:W-:Y:S01]  /*0c90*/  IMAD R8, R17, R8, R18 ;  /* 0x0000000811087224 */ /* 0x000fe200078e0212 */
[----:B------:R-:W-:Y:S01]  /*0ca0*/  IABS R18, R25 ;  /* 0x0000001900127213 */ /* 0x000fe20000000000 */
[----:B------:R-:W-:Y:S01]  /*0cb0*/  IMAD.HI.U32 R9, R5, R16, RZ ;  /* 0x0000001005097227 */ /* 0x000fe200078e00ff */
[----:B------:R-:W-:-:S02]  /*0cc0*/  IABS R19, R28 ;  /* 0x0000001c00137213 */ /* 0x000fc40000000000 */
[----:B------:R-:W-:Y:S01]  /*0cd0*/  ISETP.GE.AND P2, PT, R3, RZ, PT ;  /* 0x000000ff0300720c */ /* 0x000fe20003f46270 */
[----:B------:R-:W-:Y:S01]  /*0ce0*/  @!P0 IMAD.IADD R0, R0, 0x1, -R15 ;  /* 0x0000000100008824 */ /* 0x000fe200078e0a0f */
[----:B------:R-:W-:Y:S01]  /*0cf0*/  ISETP.GT.U32.AND P0, PT, R17, R8, PT ;  /* 0x000000081100720c */ /* 0x000fe20003f04070 */
[----:B------:R-:W-:Y:S02]  /*0d00*/  IMAD.MOV R9, RZ, RZ, -R9 ;  /* 0x000000ffff097224 */ /* 0x000fe400078e0a09 */
[----:B------:R-:W-:Y:S01]  /*0d10*/  IMAD.HI.U32 R12, R5, R18, RZ ;  /* 0x00000012050c7227 */ /* 0x000fe200078e00ff */
[----:B------:R-:W-:-:S03]  /*0d20*/  ISETP.GT.U32.AND P3, PT, R15, R0, PT ;  /* 0x000000000f00720c */ /* 0x000fc60003f64070 */
[----:B------:R-:W-:Y:S02]  /*0d30*/  IMAD R9, R17, R9, R16 ;  /* 0x0000000911097224 */ /* 0x000fe400078e0210 */
[----:B------:R-:W-:-:S03]  /*0d40*/  IMAD.HI.U32 R13, R5, R20, RZ ;  /* 0x00000014050d7227 */ /* 0x000fc600078e00ff */
[----:B------:R-:W-:Y:S01]  /*0d50*/  ISETP.GT.U32.AND P6, PT, R17, R9, PT ;  /* 0x000000091100720c */ /* 0x000fe20003fc4070 */
[----:B------:R-:W-:Y:S02]  /*0d60*/  IMAD.MOV R12, RZ, RZ, -R12 ;  /* 0x000000ffff0c7224 */ /* 0x000fe400078e0a0c */
[----:B------:R-:W-:-:S04]  /*0d70*/  IMAD.HI.U32 R14, R5, R22, RZ ;  /* 0x00000016050e7227 */ /* 0x000fc800078e00ff */
[----:B------:R-:W-:Y:S02]  /*0d80*/  IMAD.MOV.U32 R16, RZ, RZ, R19 ;  /* 0x000000ffff107224 */ /* 0x000fe400078e0013 */
[----:B------:R-:W-:Y:S02]  /*0d90*/  IMAD.MOV R13, RZ, RZ, -R13 ;  /* 0x000000ffff0d7224 */ /* 0x000fe400078e0a0d */
[----:B------:R-:W-:Y:S02]  /*0da0*/  IMAD R12, R17, R12, R18 ;  /* 0x0000000c110c7224 */ /* 0x000fe400078e0212 */
[----:B------:R-:W-:Y:S02]  /*0db0*/  IMAD.MOV R14, RZ, RZ, -R14 ;  /* 0x000000ffff0e7224 */ /* 0x000fe400078e0a0e */
[--C-:B------:R-:W-:Y:S01]  /*0dc0*/  @!P1 IMAD.IADD R7, R7, 0x1, -R17.reuse ;  /* 0x0000000107079824 */ /* 0x100fe200078e0a11 */
[C---:B------:R-:W-:Y:S01]  /*0dd0*/  ISETP.GT.U32.AND P1, PT, R17.reuse, R6, PT ;  /* 0x000000061100720c */ /* 0x040fe20003f24070 */
[----:B------:R-:W-:Y:S01]  /*0de0*/  @!P0 IMAD.IADD R8, R8, 0x1, -R17 ;  /* 0x0000000108088824 */ /* 0x000fe200078e0a11 */
[----:B------:R-:W-:Y:S01]  /*0df0*/  ISETP.GT.U32.AND P4, PT, R17, R12, PT ;  /* 0x0000000c1100720c */ /* 0x000fe20003f84070 */
[----:B------:R-:W-:-:S03]  /*0e00*/  IMAD.HI.U32 R5, R5, R16, RZ ;  /* 0x0000001005057227 */ /* 0x000fc600078e00ff */
[C---:B------:R-:W-:Y:S01]  /*0e10*/  ISETP.GT.U32.AND P0, PT, R17.reuse, R8, PT ;  /* 0x000000081100720c */ /* 0x040fe20003f04070 */
[C---:B------:R-:W-:Y:S02]  /*0e20*/  IMAD R13, R17.reuse, R13, R20 ;  /* 0x0000000d110d7224 */ /* 0x040fe400078e0214 */
[C---:B------:R-:W-:Y:S02]  /*0e30*/  IMAD R14, R17.reuse, R14, R22 ;  /* 0x0000000e110e7224 */ /* 0x040fe400078e0216 */
[----:B------:R-:W-:Y:S01]  /*0e40*/  @!P3 IMAD.IADD R0, R0, 0x1, -R15 ;  /* 0x000000010000b824 */ /* 0x000fe200078e0a0f */
[----:B------:R-:W-:Y:S01]  /*0e50*/  ISETP.GT.U32.AND P3, PT, R17, R13, PT ;  /* 0x0000000d1100720c */ /* 0x000fe20003f64070 */
[----:B------:R-:W-:Y:S02]  /*0e60*/  IMAD.MOV R5, RZ, RZ, -R5 ;  /* 0x000000ffff057224 */ /* 0x000fe400078e0a05 */
[----:B------:R-:W-:Y:S01]  /*0e70*/  @!P6 IMAD.IADD R9, R9, 0x1, -R17 ;  /* 0x000000010909e824 */ /* 0x000fe200078e0a11 */
[----:B------:R-:W-:Y:S01]  /*0e80*/  ISETP.GT.U32.AND P6, PT, R17, R14, PT ;  /* 0x0000000e1100720c */ /* 0x000fe20003fc4070 */
[----:B------:R-:W-:-:S02]  /*0e90*/  IMAD.MOV.U32 R98, RZ, RZ, R0 ;  /* 0x000000ffff627224 */ /* 0x000fc400078e0000 */
[C---:B------:R-:W-:Y:S01]  /*0ea0*/  IMAD R0, R17.reuse, R5, R16 ;  /* 0x0000000511007224 */ /* 0x040fe200078e0210 */
[----:B------:R-:W-:Y:S01]  /*0eb0*/  LOP3.LUT R5, RZ, R11, RZ, 0x33, !PT ;  /* 0x0000000bff057212 */ /* 0x000fe200078e33ff */
[----:B------:R-:W-:Y:S01]  /*0ec0*/  @!P2 IMAD.MOV R98, RZ, RZ, -R98 ;  /* 0x000000ffff62a224 */ /* 0x000fe200078e0a62 */
[----:B------:R-:W-:Y:S01]  /*0ed0*/  @!P5 LOP3.LUT R98, RZ, R10, RZ, 0x33, !PT ;  /* 0x0000000aff62d212 */ /* 0x000fe200078e33ff */
[--C-:B------:R-:W-:Y:S01]  /*0ee0*/  @!P1 IMAD.IADD R6, R6, 0x1, -R17.reuse ;  /* 0x0000000106069824 */ /* 0x100fe200078e0a11 */
[C---:B------:R-:W-:Y:S01]  /*0ef0*/  ISETP.GT.U32.AND P5, PT, R17.reuse, R0, PT ;  /* 0x000000001100720c */ /* 0x040fe20003fa4070 */
[--C-:B------:R-:W-:Y:S01]  /*0f00*/  @!P4 IMAD.IADD R12, R12, 0x1, -R17.reuse ;  /* 0x000000010c0cc824 */ /* 0x100fe200078e0a11 */
[C---:B------:R-:W-:Y:S01]  /*0f10*/  ISETP.GT.U32.AND P2, PT, R17.reuse, R7, PT ;  /* 0x000000071100720c */ /* 0x040fe20003f44070 */
[--C-:B------:R-:W-:Y:S01]  /*0f20*/  @!P0 IMAD.IADD R8, R8, 0x1, -R17.reuse ;  /* 0x0000000108088824 */ /* 0x100fe200078e0a11 */
[----:B------:R-:W-:Y:S01]  /*0f30*/  ISETP.GT.U32.AND P0, PT, R17, R6, PT ;  /* 0x000000061100720c */ /* 0x000fe20003f04070 */
[--C-:B------:R-:W-:Y:S01]  /*0f40*/  @!P3 IMAD.IADD R13, R13, 0x1, -R17.reuse ;  /* 0x000000010d0db824 */ /* 0x100fe200078e0a11 */
[C---:B------:R-:W-:Y:S01]  /*0f50*/  ISETP.GT.U32.AND P4, PT, R17.reuse, R9, PT ;  /* 0x000000091100720c */ /* 0x040fe20003f84070 */
[--C-:B------:R-:W-:Y:S01]  /*0f60*/  @!P6 IMAD.IADD R14, R14, 0x1, -R17.reuse ;  /* 0x000000010e0ee824 */ /* 0x100fe200078e0a11 */
[----:B------:R-:W-:Y:S01]  /*0f70*/  ISETP.GT.U32.AND P3, PT, R17, R12, PT ;  /* 0x0000000c1100720c */ /* 0x000fe20003f64070 */
[----:B------:R-:W-:Y:S01]  /*0f80*/  IMAD R98, R98, UR4, RZ ;  /* 0x0000000462627c24 */ /* 0x000fe2000f8e02ff */
[----:B------:R-:W-:Y:S01]  /*0f90*/  ISETP.GE.AND P6, PT, R4, RZ, PT ;  /* 0x000000ff0400720c */ /* 0x000fe20003fc6270 */
[----:B------:R-:W-:Y:S01]  /*0fa0*/  USHF.L.U32 UR4, UR14, 0x15, URZ ;  /* 0x000000150e047899 */ /* 0x000fe200080006ff */
[----:B------:R-:W-:Y:S01]  /*0fb0*/  ISETP.GE.AND P1, PT, R21, RZ, PT ;  /* 0x000000ff1500720c */ /* 0x000fe20003f26270 */
[----:B------:R-:W-:-:S02]  /*0fc0*/  @!P5 IMAD.IADD R0, R0, 0x1, -R17 ;  /* 0x000000010000d824 */ /* 0x000fc400078e0a11 */
[--C-:B------:R-:W-:Y:S01]  /*0fd0*/  @!P2 IMAD.IADD R7, R7, 0x1, -R17.reuse ;  /* 0x000000010707a824 */ /* 0x100fe200078e0a11 */
[C---:B------:R-:W-:Y:S01]  /*0fe0*/  ISETP.GT.U32.AND P2, PT, R17.reuse, R13, PT ;  /* 0x0000000d1100720c */ /* 0x040fe20003f44070 */
[--C-:B------:R-:W-:Y:S01]  /*0ff0*/  @!P0 IMAD.IADD R6, R6, 0x1, -R17.reuse ;  /* 0x0000000106068824 */ /* 0x100fe200078e0a11 */
[----:B------:R-:W-:Y:S01]  /*1000*/  ISETP.GT.U32.AND P5, PT, R17, R0, PT ;  /* 0x000000001100720c */ /* 0x000fe20003fa4070 */
[--C-:B------:R-:W-:Y:S01]  /*1010*/  @!P4 IMAD.IADD R9, R9, 0x1, -R17.reuse ;  /* 0x000000010909c824 */ /* 0x100fe200078e0a11 */
[----:B------:R-:W-:Y:S01]  /*1020*/  ISETP.GT.U32.AND P4, PT, R17, R14, PT ;  /* 0x0000000e1100720c */ /* 0x000fe20003f84070 */
[----:B------:R-:W-:Y:S01]  /*1030*/  @!P3 IMAD.IADD R12, R12, 0x1, -R17 ;  /* 0x000000010c0cb824 */ /* 0x000fe200078e0a11 */
[----:B------:R-:W-:Y:S01]  /*1040*/  ISETP.GE.AND P3, PT, R23, RZ, PT ;  /* 0x000000ff1700720c */ /* 0x000fe20003f66270 */
[----:B------:R-:W-:Y:S01]  /*1050*/  @!P6 IMAD.MOV R6, RZ, RZ, -R6 ;  /* 0x000000ffff06e224 */ /* 0x000fe200078e0a06 */
[----:B------:R-:W-:Y:S01]  /*1060*/  ISETP.GE.AND P6, PT, R28, RZ, PT ;  /* 0x000000ff1c00720c */ /* 0x000fe20003fc6270 */
[----:B------:R-:W-:Y:S01]  /*1070*/  @!P1 IMAD.MOV R7, RZ, RZ, -R7 ;  /* 0x000000ffff079224 */ /* 0x000fe200078e0a07 */
[----:B------:R-:W-:Y:S01]  /*1080*/  ISETP.GE.AND P0, PT, R25, RZ, PT ;  /* 0x000000ff1900720c */ /* 0x000fe20003f06270 */
[----:B------:R-:W-:Y:S01]  /*1090*/  ULOP3.LUT UR13, UR4, 0x600000, URZ, 0xc0, !UPT ;  /* 0x00600000040d7892 */ /* 0x000fe2000f8ec0ff */
[----:B------:R-:W-:Y:S01]  /*10a0*/  ISETP.GE.AND P1, PT, R26, RZ, PT ;  /* 0x000000ff1a00720c */ /* 0x000fe20003f26270 */
[--C-:B------:R-:W-:Y:S01]  /*10b0*/  @!P2 IMAD.IADD R13, R13, 0x1, -R17.reuse ;  /* 0x000000010d0da824 */ /* 0x100fe200078e0a11 */
[----:B------:R-:W-:Y:S01]  /*10c0*/  ISETP.GE.AND P2, PT, R24, RZ, PT ;  /* 0x000000ff1800720c */ /* 0x000fe20003f46270 */
[--C-:B------:R-:W-:Y:S01]  /*10d0*/  @!P5 IMAD.IADD R0, R0, 0x1, -R17.reuse ;  /* 0x000000010000d824 */ /* 0x100fe200078e0a11 */
[----:B------:R-:W-:Y:S01]  /*10e0*/  UIADD3 UR12, UPT, UPT, UR24, UR13, URZ ;  /* 0x0000000d180c7290 */ /* 0x000fe2000fffe0ff */
[----:B------:R-:W-:Y:S01]  /*10f0*/  @!P4 IMAD.IADD R14, R14, 0x1, -R17 ;  /* 0x000000010e0ec824 */ /* 0x000fe200078e0a11 */
[----:B------:R-:W-:Y:S01]  /*1100*/  ISETP.GE.AND P4, PT, R27, RZ, PT ;  /* 0x000000ff1b00720c */ /* 0x000fe20003f86270 */
[----:B------:R-:W-:Y:S01]  /*1110*/  @!P3 IMAD.MOV R8, RZ, RZ, -R8 ;  /* 0x000000ffff08b224 */ /* 0x000fe200078e0a08 */
[----:B------:R-:W-:Y:S01]  /*1120*/  ISETP.NE.AND P3, PT, R11, RZ, PT ;  /* 0x000000ff0b00720c */ /* 0x000fe20003f65270 */
[----:B------:R-:W-:-:S02]  /*1130*/  @!P6 IMAD.MOV R0, RZ, RZ, -R0 ;  /* 0x000000ffff00e224 */ /* 0x000fc400078e0a00 */
[----:B------:R-:W-:Y:S01]  /*1140*/  @!P0 IMAD.MOV R12, RZ, RZ, -R12 ;  /* 0x000000ffff0c8224 */ /* 0x000fe200078e0a0c */
[C---:B------:R-:W-:Y:S01]  /*1150*/  SEL R10, R5.reuse, R8, !P3 ;  /* 0x00000008050a7207 */ /* 0x040fe20005800000 */
[----:B------:R-:W-:Y:S01]  /*1160*/  @!P1 IMAD.MOV R13, RZ, RZ, -R13 ;  /* 0x000000ffff0d9224 */ /* 0x000fe200078e0a0d */
[----:B------:R-:W-:Y:S01]  /*1170*/  SEL R42, R5, R0, !P3 ;  /* 0x00000000052a7207 */ /* 0x000fe20005800000 */
[----:B------:R-:W-:Y:S01]  /*1180*/  @!P2 IMAD.MOV R9, RZ, RZ, -R9 ;  /* 0x000000ffff09a224 */ /* 0x000fe200078e0a09 */
[----:B------:R-:W-:Y:S02]  /*1190*/  SHF.R.U32.HI R0, RZ, 0x7, R36 ;  /* 0x00000007ff007819 */ /* 0x000fe40000011624 */
[C---:B------:R-:W-:Y:S01]  /*11a0*/  LEA R107, P2, R101.reuse, UR18, 0x2 ;  /* 0x00000012656b7c11 */ /* 0x040fe2000f8410ff */
[----:B------:R-:W-:Y:S01]  /*11b0*/  @!P4 IMAD.MOV R14, RZ, RZ, -R14 ;  /* 0x000000ffff0ec224 */ /* 0x000fe200078e0a0e */
[----:B------:R-:W-:Y:S02]  /*11c0*/  SGXT.U32 R0, R0, 0x1 ;  /* 0x000000010000781a */ /* 0x000fe40000000000 */
[----:B------:R-:W-:-:S02]  /*11d0*/  LEA.HI.X.SX32 R85, R101, UR19, 0x2, P2 ;  /* 0x0000001365557c11 */ /* 0x000fc400090f16ff */
[C---:B------:R-:W-:Y:S02]  /*11e0*/  LOP3.LUT R96, R0.reuse, 0x2, RZ, 0xfc, !PT ;  /* 0x0000000200607812 */ /* 0x040fe400078efcff */
[----:B------:R-:W-:Y:S02]  /*11f0*/  LOP3.LUT R95, R0, 0x4, RZ, 0xfc, !PT ;  /* 0x00000004005f7812 */ /* 0x000fe400078efcff */
[----:B------:R-:W-:Y:S02]  /*1200*/  ISETP.GT.AND P2, PT, R97, 0x1f, PT ;  /* 0x0000001f6100780c */ /* 0x000fe40003f44270 */
[C---:B------:R-:W-:Y:S02]  /*1210*/  SEL R20, R5.reuse, R6, !P3 ;  /* 0x0000000605147207 */ /* 0x040fe40005800000 */
[C---:B------:R-:W-:Y:S02]  /*1220*/  SEL R19, R5.reuse, R7, !P3 ;  /* 0x0000000705137207 */ /* 0x040fe40005800000 */
[----:B------:R-:W-:-:S02]  /*1230*/  SEL R8, R5, R9, !P3 ;  /* 0x0000000905087207 */ /* 0x000fc40005800000 */
[C---:B------:R-:W-:Y:S02]  /*1240*/  SEL R39, R5.reuse, R12, !P3 ;  /* 0x0000000c05277207 */ /* 0x040fe40005800000 */
[C---:B------:R-:W-:Y:S02]  /*1250*/  SEL R44, R5.reuse, R13, !P3 ;  /* 0x0000000d052c7207 */ /* 0x040fe40005800000 */
[----:B------:R-:W-:Y:S02]  /*1260*/  SEL R43, R5, R14, !P3 ;  /* 0x0000000e052b7207 */ /* 0x000fe40005800000 */
[----:B------:R-:W-:Y:S02]  /*1270*/  LEA R80, P0, R98, UR16, 0x2 ;  /* 0x0000001062507c11 */ /* 0x000fe4000f8010ff */
[-C--:B------:R-:W-:Y:S02]  /*1280*/  ISETP.GE.AND P1, PT, R0, R99.reuse, PT ;  /* 0x000000630000720c */ /* 0x080fe40003f26270 */
[----:B------:R-:W-:-:S02]  /*1290*/  ISETP.GE.AND P3, PT, R96, R99, PT ;  /* 0x000000636000720c */ /* 0x000fc40003f66270 */
[----:B------:R-:W-:Y:S02]  /*12a0*/  SEL R9, RZ, 0x4, !P2 ;  /* 0x00000004ff097807 */ /* 0x000fe40005000000 */
[----:B------:R-:W-:Y:S02]  /*12b0*/  ISETP.GE.AND P4, PT, R95, R99, PT ;  /* 0x000000635f00720c */ /* 0x000fe40003f86270 */
[----:B------:R-:W-:Y:S02]  /*12c0*/  LEA.HI.X.SX32 R11, R98, UR17, 0x2, P0 ;  /* 0x00000011620b7c11 */ /* 0x000fe400080f16ff */
[----:B------:R-:W-:Y:S02]  /*12d0*/  ISETP.NE.U32.AND P0, PT, R2, RZ, PT ;  /* 0x000000ff0200720c */ /* 0x000fe40003f05070 */
[C---:B------:R-:W-:Y:S02]  /*12e0*/  SEL R5, R9.reuse, RZ, !P1 ;  /* 0x000000ff09057207 */ /* 0x040fe40004800000 */
[----:B------:R-:W-:-:S02]  /*12f0*/  SEL R6, R9, RZ, !P3 ;  /* 0x000000ff09067207 */ /* 0x000fc40005800000 */
[----:B------:R-:W-:Y:S01]  /*1300*/  SEL R7, R9, RZ, !P4 ;  /* 0x000000ff09077207 */ /* 0x000fe20006000000 */
[----:B------:R-:W-:Y:S06]  /*1310*/  BRA.U UP0, `(.L_x_5) ;  /* 0x0000000100187547 */ /* 0x000fec000b800000 */
[----:B------:R-:W-:Y:S01]  /*1320*/  ELECT P1, URZ, PT ;  /* 0x0000000000ff782f */ /* 0x000fe20003820000 */
[----:B------:R-:W-:Y:S01]  /*1330*/  IMAD.MOV.U32 R4, RZ, RZ, 0x1 ;  /* 0x00000001ff047424 */ /* 0x000fe200078e00ff */
[----:B------:R-:W-:Y:S01]  /*1340*/  UMOV UR4, 0x40 ;  /* 0x0000004000047882 */ /* 0x000fe20000000000 */
[----:B------:R-:W-:Y:S01]  /*1350*/  UVIRTCOUNT.DEALLOC.SMPOOL 0x80 ;  /* 0x000000800000784c */ /* 0x000fe20000000000 */
[----:B------:R-:W-:-:S09]  /*1360*/  ULEA UR4, UR6, UR4, 0x18 ;  /* 0x0000000406047291 */ /* 0x000fd2000f8ec0ff */
[----:B------:R1:W-:Y:S03]  /*1370*/  @P1 STS.U8 [UR4], R4 ;  /* 0x00000004ff001988 */ /* 0x0003e60008000004 */
.L_x_5:
[----:B------:R-:W-:Y:S01]  /*1380*/  ULEA UR12, UR5, UR12, 0x3 ;  /* 0x0000000c050c7291 */ /* 0x000fe2000f8e18ff */
[----:B------:R-:W-:Y:S01]  /*1390*/  ISETP.NE.U32.AND P3, PT, R7, RZ, PT ;  /* 0x000000ff0700720c */ /* 0x000fe20003f65070 */
[----:B------:R-:W-:Y:S01]  /*13a0*/  VOTEU.ALL UP1, P0 ;  /* 0x0000000000ff7886 */ /* 0x000fe20000020000 */
[----:B------:R-:W-:Y:S01]  /*13b0*/  IMAD R94, R0, UR26, RZ ;  /* 0x0000001a005e7c24 */ /* 0x000fe2000f8e02ff */
[----:B------:R-:W2:Y:S01]  /*13c0*/  LDCU.64 UR20, c[0x0][0x358] ;  /* 0x00006b00ff1477ac */ /* 0x000ea20008000a00 */
[----:B------:R-:W-:Y:S01]  /*13d0*/  IMAD.U32 R7, RZ, RZ, UR26 ;  /* 0x0000001aff077e24 */ /* 0x000fe2000f8e00ff */
[----:B------:R-:W-:Y:S01]  /*13e0*/  ISETP.NE.U32.AND P1, PT, R5, RZ, PT ;  /* 0x000000ff0500720c */ /* 0x000fe20003f25070 */
[----:B------:R-:W-:Y:S01]  /*13f0*/  IMAD.U32 R13, RZ, RZ, UR26 ;  /* 0x0000001aff0d7e24 */ /* 0x000fe2000f8e00ff */
[----:B------:R-:W-:-:S04]  /*1400*/  @!UP1 UIADD3 UR16, UPT, UPT, -UR7, 0x100000, URZ ;  /* 0x0010000007109890 */ /* 0x000fc8000fffe1ff */
[----:B------:R-:W-:Y:S02]  /*1410*/  @!UP1 USHF.L.U32 UR17, UR16, 0xb, URZ ;  /* 0x0000000b10119899 */ /* 0x000fe400080006ff */
[----:B------:R-:W-:Y:S01]  /*1420*/  @!UP1 USHF.L.U32 UR16, UR16, 0x1, URZ ;  /* 0x0000000110109899 */ /* 0x000fe200080006ff */
[----:B------:R-:W-:Y:S01]  /*1430*/  STTM.x32 tmem[UR12], RZ ;  /* 0x000000ff000079ed */ /* 0x000fe200082c000c */
[----:B------:R-:W3:Y:S02]  /*1440*/  FENCE.VIEW.ASYNC.T ;  /* 0x00000000000073c6 */ /* 0x000ee40000000200 */
[----:B---3--:R-:W-:Y:S01]  /*1450*/  BAR.SYNC.DEFER_BLOCKING 0x0 ;  /* 0x0000000000007b1d */ /* 0x008fe20000010000 */
[----:B------:R-:W-:-:S04]  /*1460*/  @!UP1 UIADD3 UR4, UPT, UPT, -UR7, 0x100000, URZ ;  /* 0x0010000007049890 */ /* 0x000fc8000fffe1ff */
[----:B------:R-:W-:Y:S02]  /*1470*/  @!UP1 USHF.L.U32 UR5, UR4, 0xb, URZ ;  /* 0x0000000b04059899 */ /* 0x000fe400080006ff */
[----:B------:R-:W-:Y:S01]  /*1480*/  @!UP1 USHF.L.U32 UR4, UR4, 0x1, URZ ;  /* 0x0000000104049899 */ /* 0x000fe200080006ff */
[----:B------:R-:W-:Y:S01]  /*1490*/  IMAD R34, R7, 0x2, R94 ;  /* 0x0000000207227824 */ /* 0x000fe200078e025e */
[-C--:B-1----:R-:W-:Y:S01]  /*14a0*/  LEA R4, P4, R94, R80.reuse, 0x2 ;  /* 0x000000505e047211 */ /* 0x082fe200078810ff */
[----:B------:R-:W-:Y:S01]  /*14b0*/  IMAD.U32 R31, RZ, RZ, UR26 ;  /* 0x0000001aff1f7e24 */ /* 0x000fe2000f8e00ff */
[----:B------:R-:W-:Y:S01]  /*14c0*/  LOP3.LUT R92, R0, 0x6, RZ, 0xfc, !PT ;  /* 0x00000006005c7812 */ /* 0x000fe200078efcff */
[----:B------:R-:W-:Y:S01]  /*14d0*/  VOTEU.ALL UP1, P0 ;  /* 0x0000000000ff7886 */ /* 0x000fe20000020000 */
[----:B------:R-:W-:Y:S01]  /*14e0*/  IMAD R32, R13, 0x2, R34 ;  /* 0x000000020d207824 */ /* 0x000fe200078e0222 */
[----:B------:R-:W-:Y:S01]  /*14f0*/  VOTEU.ALL UP2, P0 ;  /* 0x0000000000ff7886 */ /* 0x000fe20000040000 */
[----:B------:R-:W-:Y:S01]  /*1500*/  IMAD.U32 R14, RZ, RZ, UR26 ;  /* 0x0000001aff0e7e24 */ /* 0x000fe2000f8e00ff */
[----:B------:R-:W-:Y:S01]  /*1510*/  LEA.HI.X.SX32 R5, R94, R11, 0x2, P4 ;  /* 0x0000000b5e057211 */ /* 0x000fe200020f16ff */
[----:B------:R-:W-:Y:S01]  /*1520*/  IMAD R31, R31, 0x2, R32 ;  /* 0x000000021f1f7824 */ /* 0x000fe200078e0220 */
[----:B------:R-:W-:Y:S01]  /*1530*/  ISETP.NE.U32.AND P6, PT, R6, RZ, PT ;  /* 0x000000ff0600720c */ /* 0x000fe20003fc5070 */
[----:B------:R-:W-:Y:S01]  /*1540*/  IMAD.U32 R16, RZ, RZ, UR26 ;  /* 0x0000001aff107e24 */ /* 0x000fe2000f8e00ff */
[----:B------:R-:W-:Y:S01]  /*1550*/  LOP3.LUT R35, R0, 0x8, RZ, 0xfc, !PT ;  /* 0x0000000800237812 */ /* 0x000fe200078efcff */
[----:B------:R-:W-:Y:S01]  /*1560*/  IMAD R29, R14, 0x2, R31 ;  /* 0x000000020e1d7824 */ /* 0x000fe200078e021f */
[----:B------:R-:W-:Y:S01]  /*1570*/  ISETP.GE.AND P4, PT, R92, R99, PT ;  /* 0x000000635c00720c */ /* 0x000fe20003f86270 */
[----:B------:R-:W-:Y:S01]  /*1580*/  VIADD R93, R103, UR9 ;  /* 0x00000009675d7c36 */ /* 0x000fe20008000000 */
[----:B------:R-:W-:Y:S01]  /*1590*/  LEA R6, P5, R34, R80, 0x2 ;  /* 0x0000005022067211 */ /* 0x000fe200078a10ff */
[----:B------:R-:W-:Y:S01]  /*15a0*/  IMAD.U32 R26, RZ, RZ, UR26 ;  /* 0x0000001aff1a7e24 */ /* 0x000fe2000f8e00ff */
[----:B------:R-:W-:Y:S01]  /*15b0*/  LOP3.LUT R33, R0, 0xa, RZ, 0xfc, !PT ;  /* 0x0000000a00217812 */ /* 0x000fe200078efcff */
[----:B------:R-:W-:Y:S01]  /*15c0*/  IMAD R27, R16, 0x2, R29 ;  /* 0x00000002101b7824 */ /* 0x000fe200078e021d */
[----:B------:R-:W-:Y:S01]  /*15d0*/  LEA.HI.X.SX32 R7, R34, R11, 0x2, P5 ;  /* 0x0000000b22077211 */ /* 0x000fe200028f16ff */
[----:B------:R-:W-:Y:S01]  /*15e0*/  IMAD.U32 R63, RZ, RZ, UR8 ;  /* 0x00000008ff3f7e24 */ /* 0x000fe2000f8e00ff */
[----:B------:R-:W1:Y:S02]  /*15f0*/  FENCE.VIEW.ASYNC.S ;  /* 0x00000000000073c6 */ /* 0x000e640000000000 */
[----:B-1----:R-:W1:Y:S02]  /*1600*/  @!UP1 SYNCS.EXCH.64 URZ, [UR10], UR16 ;  /* 0x000000100aff95b2 */ /* 0x002e640008000100 */
[----:B-1----:R-:W-:Y:S01]  /*1610*/  BAR.SYNC.DEFER_BLOCKING 0x0 ;  /* 0x0000000000007b1d */ /* 0x002fe20000010000 */
[----:B------:R-:W-:Y:S01]  /*1620*/  IMAD.U32 R25, RZ, RZ, UR26 ;  /* 0x0000001aff197e24 */ /* 0x000fe2000f8e00ff */
[----:B------:R-:W-:Y:S01]  /*1630*/  LOP3.LUT R30, R0, 0xc, RZ, 0xfc, !PT ;  /* 0x0000000c001e7812 */ /* 0x000fe200078efcff */
[----:B------:R-:W-:Y:S01]  /*1640*/  IMAD R26, R26, 0x2, R27 ;  /* 0x000000021a1a7824 */ /* 0x000fe200078e021b */
[C---:B------:R-:W-:Y:S01]  /*1650*/  LOP3.LUT R28, R0.reuse, 0xe, RZ, 0xfc, !PT ;  /* 0x0000000e001c7812 */ /* 0x040fe200078efcff */
[----:B------:R-:W-:Y:S01]  /*1660*/  IMAD.WIDE R62, R63, 0x4, R4 ;  /* 0x000000043f3e7825 */ /* 0x000fe200078e0204 */
[C---:B------:R-:W-:Y:S01]  /*1670*/  LOP3.LUT R18, R0.reuse, 0x10, RZ, 0xfc, !PT ;  /* 0x0000001000127812 */ /* 0x040fe200078efcff */
[----:B------:R-:W-:Y:S01]  /*1680*/  USHF.L.U32 UR11, UR27, 0x5, URZ ;  /* 0x000000051b0b7899 */ /* 0x000fe200080006ff */
[C---:B------:R-:W-:Y:S01]  /*1690*/  LOP3.LUT R17, R0.reuse, 0x12, RZ, 0xfc, !PT ;  /* 0x0000001200117812 */ /* 0x040fe200078efcff */
[----:B------:R-:W-:Y:S01]  /*16a0*/  IMAD.U32 R24, RZ, RZ, UR26 ;  /* 0x0000001aff187e24 */ /* 0x000fe2000f8e00ff */
[----:B------:R-:W-:Y:S01]  /*16b0*/  LOP3.LUT R16, R0, 0x14, RZ, 0xfc, !PT ;  /* 0x0000001400107812 */ /* 0x000fe200078efcff */
[----:B------:R-:W-:Y:S01]  /*16c0*/  IMAD R25, R25, 0x2, R26 ;  /* 0x0000000219197824 */ /* 0x000fe200078e021a */
[----:B------:R-:W-:Y:S01]  /*16d0*/  UIADD3 UR25, UPT, UPT, UR24, 0x40, URZ ;  /* 0x0000004018197890 */ /* 0x000fe2000fffe0ff */
[----:B------:R-:W-:-:S02]  /*16e0*/  IMAD.U32 R23, RZ, RZ, UR26 ;  /* 0x0000001aff177e24 */ /* 0x000fc4000f8e00ff */
[----:B------:R-:W-:Y:S02]  /*16f0*/  IMAD R24, R24, 0x2, R25 ;  /* 0x0000000218187824 */ /* 0x000fe400078e0219 */
[----:B------:R-:W-:Y:S02]  /*1700*/  IMAD.U32 R22, RZ, RZ, UR26 ;  /* 0x0000001aff167e24 */ /* 0x000fe4000f8e00ff */
[----:B------:R-:W-:Y:S02]  /*1710*/  IMAD R23, R23, 0x2, R24 ;  /* 0x0000000217177824 */ /* 0x000fe400078e0218 */
[----:B------:R-:W-:Y:S02]  /*1720*/  IMAD.U32 R61, RZ, RZ, UR8 ;  /* 0x00000008ff3d7e24 */ /* 0x000fe4000f8e00ff */
[----:B------:R-:W-:Y:S01]  /*1730*/  IMAD.U32 R59, RZ, RZ, UR8 ;  /* 0x00000008ff3b7e24 */ /* 0x000fe2000f8e00ff */
[----:B------:R1:W2:Y:S02]  /*1740*/  @!UP2 SYNCS.EXCH.64 URZ, [UR9+0xe008], UR4 ;  /* 0x00e0080409ffa5b2 */ /* 0x0002a40008000100 */
[----:B------:R-:W-:Y:S01]  /*1750*/  @!PT LDS RZ, [RZ] ;  /* 0x00000000fffff984 */ /* 0x000fe20000000800 */
[----:B------:R-:W-:Y:S01]  /*1760*/  @!PT LDS RZ, [RZ] ;  /* 0x00000000fffff984 */ /* 0x000fe20000000800 */
[----:B------:R-:W-:Y:S01]  /*1770*/  @!PT LDS RZ, [RZ] ;  /* 0x00000000fffff984 */ /* 0x000fe20000000800 */
[----:B--2---:R2:W-:Y:S01]  /*1780*/  LDGSTS.E [R93], desc[UR20][R4.64], P1 ;  /* 0x00000000045d7fae */ /* 0x0045e200089a1014 */
[----:B------:R-:W-:Y:S01]  /*1790*/  ISETP.GE.AND P1, PT, R35, R99, PT ;  /* 0x000000632300720c */ /* 0x000fe20003f26270 */
[----:B------:R-:W-:-:S02]  /*17a0*/  IMAD.U32 R21, RZ, RZ, UR26 ;  /* 0x0000001aff157e24 */ /* 0x000fc4000f8e00ff */
[----:B------:R3:W-:Y:S01]  /*17b0*/  LDGSTS.E [R93+0x8], desc[UR20][R6.64], P6 ;  /* 0x00008000065d7fae */ /* 0x0007e2000b1a1014 */
[----:B------:R-:W-:Y:S01]  /*17c0*/  SEL R12, R9, RZ, !P1 ;  /* 0x000000ff090c7207 */ /* 0x000fe20004800000 */
[----:B------:R-:W-:Y:S01]  /*17d0*/  IMAD R22, R22, 0x2, R23 ;  /* 0x0000000216167824 */ /* 0x000fe200078e0217 */
[-C--:B------:R-:W-:Y:S01]  /*17e0*/  ISETP.GE.AND P6, PT, R30, R99.reuse, PT ;  /* 0x000000631e00720c */ /* 0x080fe20003fc6270 */
[----:B------:R-:W-:Y:S01]  /*17f0*/  IMAD.WIDE R60, R61, 0x4, R6 ;  /* 0x000000043d3c7825 */ /* 0x000fe200078e0206 */
[----:B-1----:R-:W1:Y:S01]  /*1800*/  LDCU UR4, c[0x0][0x3b0] ;  /* 0x00007600ff0477ac */ /* 0x002e620008000800 */
[----:B--2---:R-:W-:Y:S02]  /*1810*/  SEL R5, R9, RZ, !P4 ;  /* 0x000000ff09057207 */ /* 0x004fe40006000000 */
[----:B------:R-:W-:Y:S01]  /*1820*/  IMAD.U32 R57, RZ, RZ, UR8 ;  /* 0x00000008ff397e24 */ /* 0x000fe2000f8e00ff */
[CC--:B------:R-:W-:Y:S01]  /*1830*/  LEA R4, P5, R32.reuse, R80.reuse, 0x2 ;  /* 0x0000005020047211 */ /* 0x0c0fe200078a10ff */
[----:B------:R-:W-:Y:S01]  /*1840*/  IMAD R21, R21, 0x2, R22 ;  /* 0x0000000215157824 */ /* 0x000fe200078e0216 */
[----:B------:R-:W-:Y:S01]  /*1850*/  ISETP.NE.U32.AND P1, PT, R5, RZ, PT ;  /* 0x000000ff0500720c */ /* 0x000fe20003f25070 */
[----:B------:R-:W-:Y:S01]  /*1860*/  IMAD.U32 R55, RZ, RZ, UR8 ;  /* 0x00000008ff377e24 */ /* 0x000fe2000f8e00ff */
[----:B------:R-:W-:Y:S01]  /*1870*/  ISETP.GE.AND P4, PT, R33, R99, PT ;  /* 0x000000632100720c */ /* 0x000fe20003f86270 */
[----:B------:R-:W-:Y:S01]  /*1880*/  IMAD.U32 R53, RZ, RZ, UR8 ;  /* 0x00000008ff357e24 */ /* 0x000fe2000f8e00ff */
[----:B------:R-:W-:Y:S01]  /*1890*/  LEA.HI.X.SX32 R5, R32, R11, 0x2, P5 ;  /* 0x0000000b20057211 */ /* 0x000fe200028f16ff */
[----:B------:R-:W-:Y:S01]  /*18a0*/  IMAD.U32 R15, RZ, RZ, UR26 ;  /* 0x0000001aff0f7e24 */ /* 0x000fe2000f8e00ff */
[----:B------:R-:W-:Y:S01]  /*18b0*/  SEL R13, R9, RZ, !P4 ;  /* 0x000000ff090d7207 */ /* 0x000fe20006000000 */
[----:B------:R-:W-:Y:S01]  /*18c0*/  IMAD.U32 R51, RZ, RZ, UR8 ;  /* 0x00000008ff337e24 */ /* 0x000fe2000f8e00ff */
[----:B------:R-:W-:Y:S01]  /*18d0*/  ISETP.NE.U32.AND P4, PT, R12, RZ, PT ;  /* 0x000000ff0c00720c */ /* 0x000fe20003f85070 */
[----:B------:R2:W-:Y:S01]  /*18e0*/  LDGSTS.E [R93+0x10], desc[UR20][R4.64], P3 ;  /* 0x00010000045d7fae */ /* 0x0005e200099a1014 */
[----:B------:R-:W-:Y:S01]  /*18f0*/  LEA R12, P3, R31, R80, 0x2 ;  /* 0x000000501f0c7211 */ /* 0x000fe200078610ff */
[----:B------:R-:W-:Y:S01]  /*1900*/  IMAD.WIDE R58, R59, 0x4, R4 ;  /* 0x000000043b3a7825 */ /* 0x000fe200078e0204 */
[----:B------:R-:W-:-:S02]  /*1910*/  ISETP.NE.U32.AND P5, PT, R13, RZ, PT ;  /* 0x000000ff0d00720c */ /* 0x000fc40003fa5070 */
[----:B------:R-:W-:Y:S01]  /*1920*/  LEA.HI.X.SX32 R13, R31, R11, 0x2, P3 ;  /* 0x0000000b1f0d7211 */ /* 0x000fe200018f16ff */
[----:B-1----:R-:W-:Y:S01]  /*1930*/  IMAD R20, R20, UR4, RZ ;  /* 0x0000000414147c24 */ /* 0x002fe2000f8e02ff */
[----:B------:R-:W-:Y:S01]  /*1940*/  ISETP.GE.AND P3, PT, R28, R99, PT ;  /* 0x000000631c00720c */ /* 0x000fe20003f66270 */
[----:B------:R-:W-:Y:S01]  /*1950*/  IMAD R19, R19, UR4, RZ ;  /* 0x0000000413137c24 */ /* 0x000fe2000f8e02ff */
[----:B---3--:R-:W-:Y:S01]  /*1960*/  SEL R6, R9, RZ, !P6 ;  /* 0x000000ff09067207 */ /* 0x008fe20007000000 */
[----:B------:R-:W-:Y:S01]  /*1970*/  IMAD.WIDE R56, R57, 0x4, R12 ;  /* 0x0000000439387825 */ /* 0x000fe200078e020c */
[----:B------:R-:W-:Y:S01]  /*1980*/  SEL R7, R9, RZ, !P3 ;  /* 0x000000ff09077207 */ /* 0x000fe20005800000 */
[----:B------:R1:W-:Y:S01]  /*1990*/  LDGSTS.E [R93+0x18], desc[UR20][R12.64], P1 ;  /* 0x000180000c5d7fae */ /* 0x0003e200089a1014 */
[-C--:B--2---:R-:W-:Y:S01]  /*19a0*/  LEA R4, P6, R29, R80.reuse, 0x2 ;  /* 0x000000501d047211 */ /* 0x084fe200078c10ff */
[----:B------:R-:W-:Y:S01]  /*19b0*/  VIADD R105, R99, 0xffffffe0 ;  /* 0xffffffe063697836 */ /* 0x000fe20000000000 */
[----:B------:R-:W-:Y:S01]  /*19c0*/  ISETP.NE.U32.AND P3, PT, R6, RZ, PT ;  /* 0x000000ff0600720c */ /* 0x000fe20003f65070 */
[----:B------:R-:W-:Y:S01]  /*19d0*/  IMAD R10, R10, UR4, RZ ;  /* 0x000000040a0a7c24 */ /* 0x000fe2000f8e02ff */
[-C--:B------:R-:W-:Y:S01]  /*19e0*/  LEA.HI.X.SX32 R5, R29, R11.reuse, 0x2, P6 ;  /* 0x0000000b1d057211 */ /* 0x080fe200030f16ff */
[----:B------:R-:W-:Y:S01]  /*19f0*/  IMAD R8, R8, UR4, RZ ;  /* 0x0000000408087c24 */ /* 0x000fe2000f8e02ff */
[----:B------:R-:W-:Y:S01]  /*1a00*/  LEA R6, P1, R27, R80, 0x2 ;  /* 0x000000501b067211 */ /* 0x000fe200078210ff */
[----:B------:R-:W-:Y:S01]  /*1a10*/  IMAD.U32 R49, RZ, RZ, UR11 ;  /* 0x0000000bff317e24 */ /* 0x000fe2000f8e00ff */
[----:B------:R-:W-:Y:S01]  /*1a20*/  ISETP.NE.U32.AND P6, PT, R7, RZ, PT ;  /* 0x000000ff0700720c */ /* 0x000fe20003fc5070 */
[----:B------:R-:W-:Y:S01]  /*1a30*/  IMAD.WIDE R54, R55, 0x4, R4 ;  /* 0x0000000437367825 */ /* 0x000fe200078e0204 */
[----:B------:R2:W-:Y:S01]  /*1a40*/  LDGSTS.E [R93+0x20], desc[UR20][R4.64], P4 ;  /* 0x00020000045d7fae */ /* 0x0005e2000a1a1014 */
[----:B------:R-:W-:-:S02]  /*1a50*/  LEA.HI.X.SX32 R7, R27, R11, 0x2, P1 ;  /* 0x0000000b1b077211 */ /* 0x000fc400008f16ff */
[----:B-1----:R-:W-:Y:S01]  /*1a60*/  IMAD.U32 R13, RZ, RZ, UR26 ;  /* 0x0000001aff0d7e24 */ /* 0x002fe2000f8e00ff */
[----:B------:R-:W-:Y:S01]  /*1a70*/  LEA R40, P4, R19, R107, 0x2 ;  /* 0x0000006b13287211 */ /* 0x000fe200078810ff */
[----:B------:R-:W-:Y:S01]  /*1a80*/  IMAD R12, R14, 0x2, R21 ;  /* 0x000000020e0c7824 */ /* 0x000fe200078e0215 */
[----:B------:R1:W-:Y:S01]  /*1a90*/  LDGSTS.E [R93+0x28], desc[UR20][R6.64], P5 ;  /* 0x00028000065d7fae */ /* 0x0003e2000a9a1014 */
[----:B------:R-:W-:Y:S01]  /*1aa0*/  IMAD.WIDE R52, R53, 0x4, R6 ;  /* 0x0000000435347825 */ /* 0x000fe200078e0206 */
[----:B------:R-:W-:Y:S02]  /*1ab0*/  LEA.HI.X.SX32 R41, R19, R85, 0x2, P4 ;  /* 0x0000005513297211 */ /* 0x000fe400020f16ff */
[-C--:B------:R-:W-:Y:S01]  /*1ac0*/  LEA R76, P5, R23, R80.reuse, 0x2 ;  /* 0x00000050174c7211 */ /* 0x080fe200078a10ff */
[----:B------:R-:W-:Y:S01]  /*1ad0*/  IMAD R13, R13, 0x2, R12 ;  /* 0x000000020d0d7824 */ /* 0x000fe200078e020c */
[----:B--2---:R-:W-:Y:S01]  /*1ae0*/  LEA R4, P1, R20, R107, 0x2 ;  /* 0x0000006b14047211 */ /* 0x004fe200078210ff */
[----:B------:R-:W-:Y:S01]  /*1af0*/  IMAD.U32 R47, RZ, RZ, UR11 ;  /* 0x0000000bff2f7e24 */ /* 0x000fe2000f8e00ff */
[----:B------:R-:W-:Y:S01]  /*1b00*/  LEA.HI.X.SX32 R77, R23, R11, 0x2, P5 ;  /* 0x0000000b174d7211 */ /* 0x000fe200028f16ff */
[----:B------:R-:W-:Y:S01]  /*1b10*/  IMAD R14, R14, 0x2, R13 ;  /* 0x000000020e0e7824 */ /* 0x000fe200078e020d */
[----:B------:R-:W-:Y:S01]  /*1b20*/  LEA.HI.X.SX32 R5, R20, R85, 0x2, P1 ;  /* 0x0000005514057211 */ /* 0x000fe200008f16ff */
[----:B------:R-:W-:Y:S01]  /*1b30*/  IMAD.WIDE R46, R47, 0x4, R40 ;  /* 0x000000042f2e7825 */ /* 0x000fe200078e0228 */
[----:B------:R-:W-:-:S02]  /*1b40*/  LEA R64, P1, R12, R80, 0x2 ;  /* 0x000000500c407211 */ /* 0x000fc400078210ff */
[-C--:B------:R-:W-:Y:S01]  /*1b50*/  LEA R66, P4, R13, R80.reuse, 0x2 ;  /* 0x000000500d427211 */ /* 0x080fe200078810ff */
[----:B-1----:R-:W-:Y:S01]  /*1b60*/  IMAD R7, R15, 0x2, R14 ;  /* 0x000000020f077824 */ /* 0x002fe200078e020e */
[-C--:B------:R-:W-:Y:S01]  /*1b70*/  LEA.HI.X.SX32 R65, R12, R11.reuse, 0x2, P1 ;  /* 0x0000000b0c417211 */ /* 0x080fe200008f16ff */
[----:B------:R-:W-:Y:S01]  /*1b80*/  IMAD.WIDE R48, R49, 0x4, R4 ;  /* 0x0000000431307825 */ /* 0x000fe200078e0204 */
[CC--:B------:R-:W-:Y:S02]  /*1b90*/  LEA R68, P1, R14.reuse, R80.reuse, 0x2 ;  /* 0x000000500e447211 */ /* 0x0c0fe400078210ff */
[-C--:B------:R-:W-:Y:S01]  /*1ba0*/  LEA.HI.X.SX32 R67, R13, R11.reuse, 0x2, P4 ;  /* 0x0000000b0d437211 */ /* 0x080fe200020f16ff */
[----:B------:R-:W-:Y:S01]  /*1bb0*/  IMAD.U32 R45, RZ, RZ, UR11 ;  /* 0x0000000bff2d7e24 */ /* 0x000fe2000f8e00ff */
[----:B------:R-:W-:Y:S02]  /*1bc0*/  LEA R70, P4, R7, R80, 0x2 ;  /* 0x0000005007467211 */ /* 0x000fe400078810ff */
[----:B------:R-:W-:-:S02]  /*1bd0*/  LEA.HI.X.SX32 R69, R14, R11, 0x2, P1 ;  /* 0x0000000b0e457211 */ /* 0x000fc400008f16ff */
[CC--:B------:R-:W-:Y:S02]  /*1be0*/  LEA R6, P1, R26.reuse, R80.reuse, 0x2 ;  /* 0x000000501a067211 */ /* 0x0c0fe400078210ff */
[-C--:B------:R-:W-:Y:S02]  /*1bf0*/  LEA.HI.X.SX32 R71, R7, R11.reuse, 0x2, P4 ;  /* 0x0000000b07477211 */ /* 0x080fe400020f16ff */
[CC--:B------:R-:W-:Y:S02]  /*1c00*/  LEA R72, P4, R25.reuse, R80.reuse, 0x2 ;  /* 0x0000005019487211 */ /* 0x0c0fe400078810ff */
[-C--:B------:R-:W-:Y:S02]  /*1c10*/  LEA.HI.X.SX32 R7, R26, R11.reuse, 0x2, P1 ;  /* 0x0000000b1a077211 */ /* 0x080fe400008f16ff */
[----:B------:R-:W-:Y:S02]  /*1c20*/  LEA R74, P1, R24, R80, 0x2 ;  /* 0x00000050184a7211 */ /* 0x000fe400078210ff */
[----:B------:R-:W-:Y:S01]  /*1c30*/  LEA.HI.X.SX32 R73, R25, R11, 0x2, P4 ;  /* 0x0000000b19497211 */ /* 0x000fe200020f16ff */
[----:B------:R1:W-:Y:S01]  /*1c40*/  LDGSTS.E [R93+0x30], desc[UR20][R6.64], P3 ;  /* 0x00030000065d7fae */ /* 0x0003e200099a1014 */
[----:B------:R-:W-:Y:S01]  /*1c50*/  ISETP.GE.AND P4, PT, R18, R99, PT ;  /* 0x000000631200720c */ /* 0x000fe20003f86270 */
[----:B------:R-:W-:Y:S01]  /*1c60*/  IMAD.WIDE R50, R51, 0x4, R6 ;  /* 0x0000000433327825 */ /* 0x000fe200078e0206 */
[----:B------:R-:W-:Y:S01]  /*1c70*/  LEA.HI.X.SX32 R75, R24, R11, 0x2, P1 ;  /* 0x0000000b184b7211 */ /* 0x000fe200008f16ff */
[----:B------:R-:W-:Y:S01]  /*1c80*/  LDGSTS.E [R93+0x38], desc[UR20][R72.64], P6 ;  /* 0x00038000485d7fae */ /* 0x000fe2000b1a1014 */
[----:B------:R-:W-:-:S02]  /*1c90*/  ISETP.GE.AND P1, PT, R17, R99, PT ;  /* 0x000000631100720c */ /* 0x000fc40003f26270 */
[C---:B------:R-:W-:Y:S02]  /*1ca0*/  SEL R12, R9.reuse, RZ, !P4 ;  /* 0x000000ff090c7207 */ /* 0x040fe40006000000 */
[----:B------:R-:W-:Y:S02]  /*1cb0*/  SEL R13, R9, RZ, !P1 ;  /* 0x000000ff090d7207 */ /* 0x000fe40004800000 */
[----:B------:R-:W-:Y:S02]  /*1cc0*/  LEA R78, P5, R22, R80, 0x2 ;  /* 0x00000050164e7211 */ /* 0x000fe400078a10ff */
[----:B------:R-:W-:Y:S02]  /*1cd0*/  ISETP.NE.U32.AND P1, PT, R12, RZ, PT ;  /* 0x000000ff0c00720c */ /* 0x000fe40003f25070 */
[----:B------:R-:W-:Y:S02]  /*1ce0*/  LOP3.LUT R15, R0, 0x16, RZ, 0xfc, !PT ;  /* 0x00000016000f7812 */ /* 0x000fe400078efcff */
[----:B------:R-:W-:-:S02]  /*1cf0*/  ISETP.GE.AND P4, PT, R16, R99, PT ;  /* 0x000000631000720c */ /* 0x000fc40003f86270 */
[----:B------:R-:W-:Y:S02]  /*1d00*/  LEA.HI.X.SX32 R79, R22, R11, 0x2, P5 ;  /* 0x0000000b164f7211 */ /* 0x000fe400028f16ff */
[----:B------:R-:W-:Y:S02]  /*1d10*/  LEA R80, P5, R21, R80, 0x2 ;  /* 0x0000005015507211 */ /* 0x000fe400078a10ff */
[----:B------:R-:W-:Y:S02]  /*1d20*/  ISETP.GE.AND P3, PT, R15, R99, PT ;  /* 0x000000630f00720c */ /* 0x000fe40003f66270 */
[----:B------:R-:W-:Y:S01]  /*1d30*/  SEL R12, R9, RZ, !P4 ;  /* 0x000000ff090c7207 */ /* 0x000fe20006000000 */
[----:B------:R-:W-:Y:S01]  /*1d40*/  LDGSTS.E [R93+0x40], desc[UR20][R74.64], P1 ;  /* 0x000400004a5d7fae */ /* 0x000fe200089a1014 */
[----:B------:R-:W-:Y:S02]  /*1d50*/  LEA.HI.X.SX32 R81, R21, R11, 0x2, P5 ;  /* 0x0000000b15517211 */ /* 0x000fe400028f16ff */
[----:B------:R-:W-:-:S02]  /*1d60*/  ISETP.NE.U32.AND P5, PT, R13, RZ, PT ;  /* 0x000000ff0d00720c */ /* 0x000fc40003fa5070 */
[----:B------:R-:W-:Y:S02]  /*1d70*/  LOP3.LUT R14, R0, 0x18, RZ, 0xfc, !PT ;  /* 0x00000018000e7812 */ /* 0x000fe400078efcff */
[----:B------:R-:W-:Y:S02]  /*1d80*/  SEL R11, R9, RZ, !P3 ;  /* 0x000000ff090b7207 */ /* 0x000fe40005800000 */
[----:B------:R-:W-:Y:S02]  /*1d90*/  ISETP.NE.U32.AND P4, PT, R12, RZ, PT ;  /* 0x000000ff0c00720c */ /* 0x000fe40003f85070 */
[----:B------:R-:W-:Y:S02]  /*1da0*/  LOP3.LUT R13, R0, 0x1a, RZ, 0xfc, !PT ;  /* 0x0000001a000d7812 */ /* 0x000fe400078efcff */
[-C--:B------:R-:W-:Y:S02]  /*1db0*/  ISETP.GE.AND P6, PT, R14, R99.reuse, PT ;  /* 0x000000630e00720c */ /* 0x080fe40003fc6270 */
[----:B------:R-:W-:Y:S01]  /*1dc0*/  ISETP.NE.U32.AND P1, PT, R11, RZ, PT ;  /* 0x000000ff0b00720c */ /* 0x000fe20003f25070 */
[----:B------:R-:W-:Y:S01]  /*1dd0*/  LDGSTS.E [R93+0x48], desc[UR20][R76.64], P5 ;  /* 0x000480004c5d7fae */ /* 0x000fe2000a9a1014 */
[----:B------:R-:W-:-:S02]  /*1de0*/  ISETP.GE.AND P3, PT, R13, R99, PT ;  /* 0x000000630d00720c */ /* 0x000fc40003f66270 */
[C---:B------:R-:W-:Y:S02]  /*1df0*/  SEL R38, R9.reuse, RZ, !P6 ;  /* 0x000000ff09267207 */ /* 0x040fe40007000000 */
[C---:B------:R-:W-:Y:S01]  /*1e00*/  LOP3.LUT R12, R0.reuse, 0x1c, RZ, 0xfc, !PT ;  /* 0x0000001c000c7812 */ /* 0x040fe200078efcff */
[----:B------:R-:W-:Y:S01]  /*1e10*/  LDGSTS.E [R93+0x50], desc[UR20][R78.64], P4 ;  /* 0x000500004e5d7fae */ /* 0x000fe2000a1a1014 */
[----:B-1----:R-:W-:Y:S02]  /*1e20*/  SEL R6, R9, RZ, !P3 ;  /* 0x000000ff09067207 */ /* 0x002fe40005800000 */
[----:B------:R-:W-:Y:S02]  /*1e30*/  LOP3.LUT R11, R0, 0x1e, RZ, 0xfc, !PT ;  /* 0x0000001e000b7812 */ /* 0x000fe400078efcff */
[----:B------:R-:W-:Y:S01]  /*1e40*/  ISETP.NE.U32.AND P3, PT, R38, RZ, PT ;  /* 0x000000ff2600720c */ /* 0x000fe20003f65070 */
[----:B------:R-:W-:Y:S01]  /*1e50*/  LDGSTS.E [R93+0x58], desc[UR20][R80.64], P1 ;  /* 0x00058000505d7fae */ /* 0x000fe200089a1014 */
[----:B------:R-:W-:-:S02]  /*1e60*/  ISETP.GE.AND P6, PT, R12, R99, PT ;  /* 0x000000630c00720c */ /* 0x000fc40003fc6270 */
[-C--:B------:R-:W-:Y:S02]  /*1e70*/  ISETP.GE.AND P4, PT, R11, R99.reuse, PT ;  /* 0x000000630b00720c */ /* 0x080fe40003f86270 */
[C---:B------:R-:W-:Y:S02]  /*1e80*/  SEL R7, R9.reuse, RZ, !P6 ;  /* 0x000000ff09077207 */ /* 0x040fe40007000000 */
[----:B------:R-:W-:Y:S02]  /*1e90*/  ISETP.NE.U32.AND P5, PT, R6, RZ, PT ;  /* 0x000000ff0600720c */ /* 0x000fe40003fa5070 */
[----:B------:R-:W-:Y:S02]  /*1ea0*/  ISETP.GE.AND P1, PT, R100, R99, PT ;  /* 0x000000636400720c */ /* 0x000fe40003f26270 */
[----:B------:R-:W-:Y:S01]  /*1eb0*/  SEL R6, R9, RZ, !P4 ;  /* 0x000000ff09067207 */ /* 0x000fe20006000000 */
[----:B------:R-:W-:Y:S01]  /*1ec0*/  LDGSTS.E [R93+0x60], desc[UR20][R64.64], P3 ;  /* 0x00060000405d7fae */ /* 0x000fe200099a1014 */
[----:B------:R-:W-:-:S02]  /*1ed0*/  ISETP.NE.U32.AND P6, PT, R7, RZ, PT ;  /* 0x000000ff0700720c */ /* 0x000fc40003fc5070 */
[----:B------:R-:W-:Y:S02]  /*1ee0*/  SEL R9, R9, RZ, !P1 ;  /* 0x000000ff09097207 */ /* 0x000fe40004800000 */
[----:B------:R-:W-:Y:S02]  /*1ef0*/  ISETP.NE.U32.AND P1, PT, R6, RZ, PT ;  /* 0x000000ff0600720c */ /* 0x000fe40003f25070 */
[-C--:B------:R-:W-:Y:S01]  /*1f00*/  ISETP.GE.AND P3, PT, R0, R105.reuse, PT ;  /* 0x000000690000720c */ /* 0x080fe20003f66270 */
[----:B------:R-:W-:Y:S01]  /*1f10*/  LDGSTS.E [R93+0x68], desc[UR20][R66.64], P5 ;  /* 0x00068000425d7fae */ /* 0x000fe2000a9a1014 */
[----:B------:R-:W-:Y:S02]  /*1f20*/  ISETP.GE.AND P4, PT, R96, R105, PT ;  /* 0x000000696000720c */ /* 0x000fe40003f86270 */
[----:B------:R-:W-:Y:S02]  /*1f30*/  SEL R6, RZ, 0x4, P3 ;  /* 0x00000004ff067807 */ /* 0x000fe40001800000 */
[----:B------:R-:W-:Y:S01]  /*1f40*/  ISETP.GT.AND P3, PT, R97, 0x3f, PT ;  /* 0x0000003f6100780c */ /* 0x000fe20003f64270 */
[----:B------:R-:W-:Y:S01]  /*1f50*/  LDGSTS.E [R93+0x70], desc[UR20][R68.64], P6 ;  /* 0x00070000445d7fae */ /* 0x000fe2000b1a1014 */
[----:B------:R-:W-:-:S02]  /*1f60*/  SEL R7, RZ, 0x4, P4 ;  /* 0x00000004ff077807 */ /* 0x000fc40002000000 */
[----:B------:R-:W-:Y:S01]  /*1f70*/  ISETP.NE.U32.AND P4, PT, R9, RZ, PT ;  /* 0x000000ff0900720c */ /* 0x000fe20003f85070 */
[----:B------:R-:W-:Y:S01]  /*1f80*/  LDGSTS.E [R93+0x78], desc[UR20][R70.64], P1 ;  /* 0x00078000465d7fae */ /* 0x000fe200089a1014 */
[----:B------:R-:W-:Y:S01]  /*1f90*/  SEL R7, R7, RZ, P3 ;  /* 0x000000ff07077207 */ /* 0x000fe20001800000 */
[----:B------:R-:W-:Y:S01]  /*1fa0*/  VIADD R9, R102, UR9 ;  /* 0x0000000966097c36 */ /* 0x000fe20008000000 */
[C---:B------:R-:W-:Y:S01]  /*1fb0*/  LEA R38, P1, R10.reuse, R107, 0x2 ;  /* 0x0000006b0a267211 */ /* 0x040fe200078210ff */
[----:B------:R-:W0:Y:S01]  /*1fc0*/  LDGDEPBAR ;  /* 0x00000000000079af */ /* 0x000e220000000000 */
[----:B------:R-:W-:Y:S01]  /*1fd0*/  ISETP.NE.U32.AND P6, PT, R7, RZ, PT ;  /* 0x000000ff0700720c */ /* 0x000fe20003fc5070 */
[----:B------:R-:W-:Y:S01]  /*1fe0*/  IMAD R7, R39, UR4, RZ ;  /* 0x0000000427077c24 */ /* 0x000fe2000f8e02ff */
[----:B------:R-:W-:Y:S02]  /*1ff0*/  LEA.HI.X.SX32 R39, R10, R85, 0x2, P1 ;  /* 0x000000550a277211 */ /* 0x000fe400008f16ff */
[----:B------:R-:W-:-:S02]  /*2000*/  SEL R6, R6, RZ, P3 ;  /* 0x000000ff06067207 */ /* 0x000fc40001800000 */
[----:B------:R-:W-:Y:S01]  /*2010*/  LEA R88, P1, R8, R107, 0x2 ;  /* 0x0000006b08587211 */ /* 0x000fe200078210ff */
[----:B------:R1:W-:Y:S01]  /*2020*/  LDGSTS.E [R9+0x8000], desc[UR20][R4.64], P4 ;  /* 0x0800000004097fae */ /* 0x0003e2000a1a1014 */
[----:B------:R-:W-:Y:S01]  /*2030*/  ISETP.NE.U32.AND P5, PT, R6, RZ, PT ;  /* 0x000000ff0600720c */ /* 0x000fe20003fa5070 */
[----:B------:R-:W-:Y:S01]  /*2040*/  IMAD R6, R44, UR4, RZ ;  /* 0x000000042c067c24 */ /* 0x000fe2000f8e02ff */
[----:B------:R-:W-:Y:S01]  /*2050*/  LEA.HI.X.SX32 R89, R8, R85, 0x2, P1 ;  /* 0x0000005508597211 */ /* 0x000fe200008f16ff */
[----:B------:R2:W-:Y:S01]  /*2060*/  LDGSTS.E [R9+0x8400], desc[UR20][R40.64], P4 ;  /* 0x0840000028097fae */ /* 0x0005e2000a1a1014 */
[----:B------:R-:W-:Y:S01]  /*2070*/  LEA R90, P1, R7, R107, 0x2 ;  /* 0x0000006b075a7211 */ /* 0x000fe200078210ff */
[----:B------:R-:W-:Y:S02]  /*2080*/  IMAD.WIDE R44, R45, 0x4, R38 ;  /* 0x000000042d2c7825 */ /* 0x000fe400078e0226 */
[----:B------:R3:W-:Y:S01]  /*2090*/  LDGSTS.E [R9+0x8800], desc[UR20][R38.64], P4 ;  /* 0x0880000026097fae */ /* 0x0007e2000a1a1014 */
[----:B------:R-:W-:-:S02]  /*20a0*/  LEA.HI.X.SX32 R91, R7, R85, 0x2, P1 ;  /* 0x00000055075b7211 */ /* 0x000fc400008f16ff */
[----:B------:R-:W-:Y:S01]  /*20b0*/  LEA R86, P1, R6, R107, 0x2 ;  /* 0x0000006b06567211 */ /* 0x000fe200078210ff */
[----:B-1----:R-:W-:Y:S01]  /*20c0*/  IMAD R5, R43, UR4, RZ ;  /* 0x000000042b057c24 */ /* 0x002fe2000f8e02ff */
[----:B------:R-:W-:Y:S01]  /*20d0*/  LDGSTS.E [R9+0x8c00], desc[UR20][R88.64], P4 ;  /* 0x08c0000058097fae */ /* 0x000fe2000a1a1014 */
[----:B------:R-:W-:Y:S01]  /*20e0*/  IMAD R4, R42, UR4, RZ ;  /* 0x000000042a047c24 */ /* 0x000fe2000f8e02ff */
[----:B------:R-:W-:Y:S01]  /*20f0*/  LEA.HI.X.SX32 R87, R6, R85, 0x2, P1 ;  /* 0x0000005506577211 */ /* 0x000fe200008f16ff */
[----:B--2---:R-:W-:Y:S01]  /*2100*/  IMAD.U32 R41, RZ, RZ, UR11 ;  /* 0x0000000bff297e24 */ /* 0x004fe2000f8e00ff */
[C---:B------:R-:W-:Y:S01]  /*2110*/  LEA R82, P1, R5.reuse, R107, 0x2 ;  /* 0x0000006b05527211 */ /* 0x040fe200078210ff */
[----:B------:R1:W-:Y:S01]  /*2120*/  LDGSTS.E [R9+0x9000], desc[UR20][R90.64], P4 ;  /* 0x090000005a097fae */ /* 0x0003e2000a1a1014 */
[----:B------:R-:W-:Y:S01]  /*2130*/  IMAD.U32 R43, RZ, RZ, UR11 ;  /* 0x0000000bff2b7e24 */ /* 0x000fe2000f8e00ff */
[----:B------:R-:W-:Y:S01]  /*2140*/  USHF.R.U32.HI UR4, URZ, 0x2, UR14 ;  /* 0x00000002ff047899 */ /* 0x000fe2000801160e */
[----:B------:R-:W-:Y:S01]  /*2150*/  LEA.HI.X.SX32 R83, R5, R85, 0x2, P1 ;  /* 0x0000005505537211 */ /* 0x000fe200008f16ff */
[----:B------:R2:W-:Y:S01]  /*2160*/  LDGSTS.E [R9+0x9400], desc[UR20][R86.64], P4 ;  /* 0x0940000056097fae */ /* 0x0005e2000a1a1014 */
[C---:B------:R-:W-:Y:S01]  /*2170*/  LEA R84, P1, R4.reuse, R107, 0x2 ;  /* 0x0000006b04547211 */ /* 0x040fe200078210ff */
[----:B------:R-:W-:Y:S01]  /*2180*/  IMAD.WIDE R40, R41, 0x4, R90 ;  /* 0x0000000429287825 */ /* 0x000fe200078e025a */
[----:B------:R-:W-:Y:S01]  /*2190*/  USGXT.U32 UR4, UR4, 0x1 ;  /* 0x000000010404789a */ /* 0x000fe20008000000 */
[----:B------:R4:W-:Y:S01]  /*21a0*/  LDGSTS.E [R9+0x9800], desc[UR20][R82.64], P4 ;  /* 0x0980000052097fae */ /* 0x0009e2000a1a1014 */
[----:B------:R-:W-:Y:S01]  /*21b0*/  LEA.HI.X.SX32 R85, R4, R85, 0x2, P1 ;  /* 0x0000005504557211 */ /* 0x000fe200008f16ff */
[----:B---3--:R-:W-:Y:S01]  /*21c0*/  IMAD.U32 R39, RZ, RZ, UR11 ;  /* 0x0000000bff277e24 */ /* 0x008fe2000f8e00ff */
[-C--:B------:R-:W-:Y:S01]  /*21d0*/  ISETP.GE.AND P1, PT, R95, R105.reuse, PT ;  /* 0x000000695f00720c */ /* 0x080fe20003f26270 */
[----:B------:R-:W-:Y:S01]  /*21e0*/  IMAD.U32 R107, RZ, RZ, UR11 ;  /* 0x0000000bff6b7e24 */ /* 0x000fe2000f8e00ff */
[----:B------:R-:W-:Y:S01]  /*21f0*/  UIADD3 UR13, UPT, UPT, UR4, UR13, UR25 ;  /* 0x0000000d040d7290 */ /* 0x000fe2000fffe019 */
[----:B------:R3:W-:Y:S01]  /*2200*/  LDGSTS.E [R9+0x9c00], desc[UR20][R84.64], P4 ;  /* 0x09c0000054097fae */ /* 0x0007e2000a1a1014 */
[----:B------:R-:W-:Y:S01]  /*2210*/  SEL R104, RZ, 0x4, P1 ;  /* 0x00000004ff687807 */ /* 0x000fe20000800000 */
[----:B------:R-:W-:Y:S01]  /*2220*/  IMAD.WIDE R38, R39, 0x4, R86 ;  /* 0x0000000427267825 */ /* 0x000fe200078e0256 */
[-C--:B------:R-:W-:Y:S01]  /*2230*/  ISETP.GE.AND P1, PT, R92, R105.reuse, PT ;  /* 0x000000695c00720c */ /* 0x080fe20003f26270 */
[----:B------:R-:W0:Y:S01]  /*2240*/  LDGDEPBAR ;  /* 0x00000000000079af */ /* 0x000e220000000000 */
[----:B------:R-:W-:Y:S01]  /*2250*/  SEL R104, R104, RZ, P3 ;  /* 0x000000ff68687207 */ /* 0x000fe20001800000 */
[----:B------:R-:W-:Y:S01]  /*2260*/  IMAD.WIDE R42, R43, 0x4, R88 ;  /* 0x000000042b2a7825 */ /* 0x000fe200078e0258 */
[----:B-1----:R-:W-:Y:S01]  /*2270*/  SEL R90, RZ, 0x4, P1 ;  /* 0x00000004ff5a7807 */ /* 0x002fe20000800000 */
[----:B------:R-:W-:Y:S01]  /*2280*/  BAR.SYNC.DEFER_BLOCKING 0x0 ;  /* 0x0000000000007b1d */ /* 0x000fe20000010000 */
[----:B------:R-:W-:Y:S01]  /*2290*/  ISETP.GE.AND P4, PT, R35, R105, PT ;  /* 0x000000692300720c */ /* 0x000fe20003f86270 */
[----:B------:R-:W-:Y:S01]  /*22a0*/  IMAD.WIDE R88, R107, 0x4, R82 ;  /* 0x000000046b587825 */ /* 0x000fe200078e0252 */
[----:B------:R-:W-:-:S02]  /*22b0*/  ISETP.NE.U32.AND P1, PT, R104, RZ, PT ;  /* 0x000000ff6800720c */ /* 0x000fc40003f25070 */
[----:B------:R-:W-:Y:S01]  /*22c0*/  SEL R90, R90, RZ, P3 ;  /* 0x000000ff5a5a7207 */ /* 0x000fe20001800000 */
[----:B------:R-:W-:Y:S01]  /*22d0*/  IMAD.U32 R107, RZ, RZ, UR8 ;  /* 0x00000008ff6b7e24 */ /* 0x000fe2000f8e00ff */
[----:B--2---:R-:W-:Y:S01]  /*22e0*/  SEL R86, RZ, 0x4, P4 ;  /* 0x00000004ff567807 */ /* 0x004fe20002000000 */
[----:B------:R-:W-:Y:S01]  /*22f0*/  IMAD.U32 R87, RZ, RZ, UR8 ;  /* 0x00000008ff577e24 */ /* 0x000fe2000f8e00ff */
[----:B------:R-:W-:Y:S01]  /*2300*/  ISETP.NE.U32.AND P4, PT, R90, RZ, PT ;  /* 0x000000ff5a00720c */ /* 0x000fe20003f85070 */
[----:B------:R-:W-:Y:S01]  /*2310*/  IMAD.WIDE R72, R107, 0x4, R72 ;  /* 0x000000046b487825 */ /* 0x000fe200078e0248 */
[----:B------:R-:W-:-:S03]  /*2320*/  SEL R86, R86, RZ, P3 ;  /* 0x000000ff56567207 */ /* 0x000fc60001800000 */
[----:B------:R-:W-:-:S04]  /*2330*/  IMAD.WIDE R74, R87, 0x4, R74 ;  /* 0x00000004574a7825 */ /* 0x000fc800078e024a */
[----:B------:R-:W-:Y:S02]  /*2340*/  IMAD.U32 R91, RZ, RZ, UR8 ;  /* 0x00000008ff5b7e24 */ /* 0x000fe4000f8e00ff */
[----:B------:R-:W-:Y:S01]  /*2350*/  IMAD.WIDE R78, R87, 0x4, R78 ;  /* 0x00000004574e7825 */ /* 0x000fe200078e024e */
[----:B------:R-:W-:Y:S01]  /*2360*/  @!PT LDS RZ, [RZ] ;  /* 0x00000000fffff984 */ /* 0x000fe20000000800 */
[----:B------:R-:W-:Y:S01]  /*2370*/  @!PT LDS RZ, [RZ] ;  /* 0x00000000fffff984 */ /* 0x000fe20000000800 */
[----:B------:R-:W-:Y:S01]  /*2380*/  @!PT LDS RZ, [RZ] ;  /* 0x00000000fffff984 */ /* 0x000fe20000000800 */
[----:B------:R1:W-:Y:S01]  /*2390*/  LDGSTS.E [R93+0x4000], desc[UR20][R62.64], P5 ;  /* 0x040000003e5d7fae */ /* 0x0003e2000a9a1014 */
[-C--:B------:R-:W-:Y:S02]  /*23a0*/  ISETP.GE.AND P5, PT, R33, R105.reuse, PT ;  /* 0x000000692100720c */ /* 0x080fe40003fa6270 */
[C---:B------:R-:W-:Y:S01]  /*23b0*/  IMAD.WIDE R76, R91.reuse, 0x4, R76 ;  /* 0x000000045b4c7825 */ /* 0x040fe200078e024c */
[----:B------:R1:W-:Y:S01]  /*23c0*/  LDGSTS.E [R93+0x4008], desc[UR20][R60.64], P6 ;  /* 0x040080003c5d7fae */ /* 0x0003e2000b1a1014 */
[-C--:B------:R-:W-:Y:S02]  /*23d0*/  ISETP.GE.AND P6, PT, R30, R105.reuse, PT ;  /* 0x000000691e00720c */ /* 0x080fe40003fc6270 */
[C---:B------:R-:W-:Y:S01]  /*23e0*/  IMAD.WIDE R80, R91.reuse, 0x4, R80 ;  /* 0x000000045b507825 */ /* 0x040fe200078e0250 */
[----:B----4-:R-:W-:Y:S01]  /*23f0*/  SEL R82, RZ, 0x4, P5 ;  /* 0x00000004ff527807 */ /* 0x010fe20002800000 */
[----:B------:R1:W-:Y:S01]  /*2400*/  LDGSTS.E [R93+0x4010], desc[UR20][R58.64], P1 ;  /* 0x040100003a5d7fae */ /* 0x0003e200089a1014 */
[----:B------:R-:W-:Y:S01]  /*2410*/  SEL R83, RZ, 0x4, P6 ;  /* 0x00000004ff537807 */ /* 0x000fe20003000000 */
[----:B------:R-:W-:Y:S01]  /*2420*/  IMAD.WIDE R68, R91, 0x4, R68 ;  /* 0x000000045b447825 */ /* 0x000fe200078e0244 */
[----:B------:R-:W-:Y:S01]  /*2430*/  SEL R82, R82, RZ, P3 ;  /* 0x000000ff52527207 */ /* 0x000fe20001800000 */
[----:B------:R1:W-:Y:S01]  /*2440*/  LDGSTS.E [R93+0x4018], desc[UR20][R56.64], P4 ;  /* 0x04018000385d7fae */ /* 0x0003e2000a1a1014 */
[----:B------:R-:W-:Y:S01]  /*2450*/  ISETP.NE.U32.AND P5, PT, R86, RZ, PT ;  /* 0x000000ff5600720c */ /* 0x000fe20003fa5070 */
[----:B------:R-:W-:Y:S01]  /*2460*/  IMAD.U32 R107, RZ, RZ, UR11 ;  /* 0x0000000bff6b7e24 */ /* 0x000fe2000f8e00ff */
[----:B------:R-:W-:-:S02]  /*2470*/  ISETP.GE.AND P6, PT, R28, R105, PT ;  /* 0x000000691c00720c */ /* 0x000fc40003fc6270 */
[----:B------:R-:W-:Y:S01]  /*2480*/  ISETP.NE.U32.AND P1, PT, R82, RZ, PT ;  /* 0x000000ff5200720c */ /* 0x000fe20003f25070 */
[----:B---3--:R-:W-:Y:S01]  /*2490*/  IMAD.WIDE R84, R107, 0x4, R84 ;  /* 0x000000046b547825 */ /* 0x008fe200078e0254 */
[----:B------:R-:W-:Y:S02]  /*24a0*/  SEL R86, RZ, 0x4, P6 ;  /* 0x00000004ff567807 */ /* 0x000fe40003000000 */
[----:B------:R-:W-:Y:S02]  /*24b0*/  SEL R83, R83, RZ, P3 ;  /* 0x000000ff53537207 */ /* 0x000fe40001800000 */
[----:B------:R-:W-:Y:S02]  /*24c0*/  ISETP.GE.AND P6, PT, R18, R105, PT ;  /* 0x000000691200720c */ /* 0x000fe40003fc6270 */
[----:B------:R-:W-:Y:S01]  /*24d0*/  ISETP.NE.U32.AND P4, PT, R83, RZ, PT ;  /* 0x000000ff5300720c */ /* 0x000fe20003f85070 */
[----:B------:R1:W-:Y:S01]  /*24e0*/  LDGSTS.E [R93+0x4020], desc[UR20][R54.64], P5 ;  /* 0x04020000365d7fae */ /* 0x0003e2000a9a1014 */
[----:B------:R-:W-:-:S02]  /*24f0*/  SEL R82, RZ, 0x4, P6 ;  /* 0x00000004ff527807 */ /* 0x000fc40003000000 */
[----:B------:R-:W-:Y:S01]  /*2500*/  SEL R86, R86, RZ, P3 ;  /* 0x000000ff56567207 */ /* 0x000fe20001800000 */
[----:B------:R1:W-:Y:S01]  /*2510*/  LDGSTS.E [R93+0x4028], desc[UR20][R52.64], P1 ;  /* 0x04028000345d7fae */ /* 0x0003e200089a1014 */
[----:B------:R-:W-:Y:S02]  /*2520*/  ISETP.GE.AND P6, PT, R17, R105, PT ;  /* 0x000000691100720c */ /* 0x000fe40003fc6270 */
[----:B------:R-:W-:Y:S02]  /*2530*/  SEL R82, R82, RZ, P3 ;  /* 0x000000ff52527207 */ /* 0x000fe40001800000 */
[----:B------:R-:W-:Y:S02]  /*2540*/  ISETP.NE.U32.AND P5, PT, R86, RZ, PT ;  /* 0x000000ff5600720c */ /* 0x000fe40003fa5070 */
[----:B------:R-:W-:Y:S01]  /*2550*/  SEL R83, RZ, 0x4, P6 ;  /* 0x00000004ff537807 */ /* 0x000fe20003000000 */
[----:B------:R1:W-:Y:S01]  /*2560*/  LDGSTS.E [R93+0x4030], desc[UR20][R50.64], P4 ;  /* 0x04030000325d7fae */ /* 0x0003e2000a1a1014 */
[----:B------:R-:W-:-:S02]  /*2570*/  ISETP.NE.U32.AND P1, PT, R82, RZ, PT ;  /* 0x000000ff5200720c */ /* 0x000fc40003f25070 */
[----:B------:R-:W-:Y:S02]  /*2580*/  SEL R83, R83, RZ, P3 ;  /* 0x000000ff53537207 */ /* 0x000fe40001800000 */
[-C--:B------:R-:W-:Y:S02]  /*2590*/  ISETP.GE.AND P6, PT, R16, R105.reuse, PT ;  /* 0x000000691000720c */ /* 0x080fe40003fc6270 */
[----:B------:R-:W-:Y:S02]  /*25a0*/  ISETP.NE.U32.AND P4, PT, R83, RZ, PT ;  /* 0x000000ff5300720c */ /* 0x000fe40003f85070 */
[----:B------:R-:W-:Y:S01]  /*25b0*/  SEL R82, RZ, 0x4, P6 ;  /* 0x00000004ff527807 */ /* 0x000fe20003000000 */
[----:B------:R1:W-:Y:S01]  /*25c0*/  LDGSTS.E [R93+0x4038], desc[UR20][R72.64], P5 ;  /* 0x04038000485d7fae */ /* 0x0003e2000a9a1014 */
[-C--:B------:R-:W-:Y:S02]  /*25d0*/  ISETP.GE.AND P6, PT, R15, R105.reuse, PT ;  /* 0x000000690f00720c */ /* 0x080fe40003fc6270 */
[----:B------:R-:W-:Y:S01]  /*25e0*/  SEL R82, R82, RZ, P3 ;  /* 0x000000ff52527207 */ /* 0x000fe20001800000 */
[----:B------:R1:W-:Y:S01]  /*25f0*/  LDGSTS.E [R93+0x4040], desc[UR20][R74.64], P1 ;  /* 0x040400004a5d7fae */ /* 0x0003e200089a1014 */
[----:B------:R-:W-:-:S02]  /*2600*/  ISETP.GE.AND P5, PT, R14, R105, PT ;  /* 0x000000690e00720c */ /* 0x000fc40003fa6270 */
[----:B------:R-:W-:Y:S02]  /*2610*/  SEL R83, RZ, 0x4, P6 ;  /* 0x00000004ff537807 */ /* 0x000fe40003000000 */
[-C--:B------:R-:W-:Y:S01]  /*2620*/  ISETP.GE.AND P6, PT, R100, R105.reuse, PT ;  /* 0x000000696400720c */ /* 0x080fe20003fc6270 */
[----:B------:R1:W-:Y:S01]  /*2630*/  LDGSTS.E [R93+0x4048], desc[UR20][R76.64], P4 ;  /* 0x040480004c5d7fae */ /* 0x0003e2000a1a1014 */
[----:B------:R-:W-:Y:S02]  /*2640*/  ISETP.NE.U32.AND P1, PT, R82, RZ, PT ;  /* 0x000000ff5200720c */ /* 0x000fe40003f25070 */
[----:B------:R-:W-:Y:S02]  /*2650*/  SEL R82, RZ, 0x4, P5 ;  /* 0x00000004ff527807 */ /* 0x000fe40002800000 */
[----:B------:R-:W-:Y:S02]  /*2660*/  SEL R83, R83, RZ, P3 ;  /* 0x000000ff53537207 */ /* 0x000fe40001800000 */
[----:B------:R-:W-:-:S02]  /*2670*/  ISETP.GE.AND P5, PT, R13, R105, PT ;  /* 0x000000690d00720c */ /* 0x000fc40003fa6270 */
[----:B------:R-:W-:Y:S02]  /*2680*/  SEL R86, RZ, 0x4, P6 ;  /* 0x00000004ff567807 */ /* 0x000fe40003000000 */
[----:B------:R-:W-:Y:S02]  /*2690*/  ISETP.NE.U32.AND P4, PT, R83, RZ, PT ;  /* 0x000000ff5300720c */ /* 0x000fe40003f85070 */
[-C--:B------:R-:W-:Y:S01]  /*26a0*/  ISETP.GE.AND P6, PT, R12, R105.reuse, PT ;  /* 0x000000690c00720c */ /* 0x080fe20003fc6270 */
[----:B------:R1:W-:Y:S01]  /*26b0*/  LDGSTS.E [R93+0x4050], desc[UR20][R78.64], P1 ;  /* 0x040500004e5d7fae */ /* 0x0003e200089a1014 */
[----:B------:R-:W-:Y:S02]  /*26c0*/  SEL R87, R86, RZ, P3 ;  /* 0x000000ff56577207 */ /* 0x000fe40001800000 */
[----:B------:R-:W-:Y:S02]  /*26d0*/  SEL R83, RZ, 0x4, P5 ;  /* 0x00000004ff537807 */ /* 0x000fe40002800000 */
[----:B------:R-:W-:Y:S01]  /*26e0*/  ISETP.GE.AND P5, PT, R11, R105, PT ;  /* 0x000000690b00720c */ /* 0x000fe20003fa6270 */
[----:B------:R-:W-:Y:S01]  /*26f0*/  IMAD.U32 R105, RZ, RZ, UR8 ;  /* 0x00000008ff697e24 */ /* 0x000fe2000f8e00ff */
[----:B------:R-:W-:-:S02]  /*2700*/  SEL R86, RZ, 0x4, P6 ;  /* 0x00000004ff567807 */ /* 0x000fc40003000000 */
[----:B------:R-:W-:Y:S01]  /*2710*/  ISETP.NE.U32.AND P6, PT, R87, RZ, PT ;  /* 0x000000ff5700720c */ /* 0x000fe20003fc5070 */
[----:B------:R1:W-:Y:S01]  /*2720*/  LDGSTS.E [R93+0x4058], desc[UR20][R80.64], P4 ;  /* 0x04058000505d7fae */ /* 0x0003e2000a1a1014 */
[----:B------:R-:W-:Y:S01]  /*2730*/  SEL R87, RZ, 0x4, P5 ;  /* 0x00000004ff577807 */ /* 0x000fe20002800000 */
[----:B------:R-:W-:Y:S01]  /*2740*/  IMAD.WIDE R70, R105, 0x4, R70 ;  /* 0x0000000469467825 */ /* 0x000fe200078e0246 */
[----:B------:R-:W-:Y:S02]  /*2750*/  SEL R82, R82, RZ, P3 ;  /* 0x000000ff52527207 */ /* 0x000fe40001800000 */
[----:B------:R-:W-:Y:S02]  /*2760*/  SEL R83, R83, RZ, P3 ;  /* 0x000000ff53537207 */ /* 0x000fe40001800000 */
[----:B------:R-:W-:Y:S02]  /*2770*/  SEL R86, R86, RZ, P3 ;  /* 0x000000ff56567207 */ /* 0x000fe40001800000 */
[----:B------:R-:W-:-:S02]  /*2780*/  SEL R87, R87, RZ, P3 ;  /* 0x000000ff57577207 */ /* 0x000fc40001800000 */
[----:B------:R-:W-:Y:S02]  /*2790*/  ISETP.NE.U32.AND P5, PT, R82, RZ, PT ;  /* 0x000000ff5200720c */ /* 0x000fe40003fa5070 */
[----:B------:R-:W-:Y:S01]  /*27a0*/  ISETP.NE.U32.AND P1, PT, R83, RZ, PT ;  /* 0x000000ff5300720c */ /* 0x000fe20003f25070 */
[----:B------:R-:W-:Y:S01]  /*27b0*/  IMAD.U32 R83, RZ, RZ, UR8 ;  /* 0x00000008ff537e24 */ /* 0x000fe2000f8e00ff */
[----:B------:R-:W-:Y:S02]  /*27c0*/  ISETP.NE.U32.AND P3, PT, R86, RZ, PT ;  /* 0x000000ff5600720c */ /* 0x000fe40003f65070 */
[----:B------:R-:W-:Y:S01]  /*27d0*/  ISETP.NE.U32.AND P4, PT, R87, RZ, PT ;  /* 0x000000ff5700720c */ /* 0x000fe20003f85070 */
[----:B------:R-:W-:Y:S02]  /*27e0*/  IMAD.U32 R87, RZ, RZ, UR8 ;  /* 0x00000008ff577e24 */ /* 0x000fe4000f8e00ff */
[----:B------:R-:W-:-:S04]  /*27f0*/  IMAD.WIDE R64, R83, 0x4, R64 ;  /* 0x0000000453407825 */ /* 0x000fc800078e0240 */
[----:B------:R-:W-:Y:S01]  /*2800*/  IMAD.WIDE R66, R87, 0x4, R66 ;  /* 0x0000000457427825 */ /* 0x000fe200078e0242 */
[----:B------:R1:W-:Y:S04]  /*2810*/  LDGSTS.E [R93+0x4060], desc[UR20][R64.64], P5 ;  /* 0x04060000405d7fae */ /* 0x0003e8000a9a1014 */
[----:B------:R1:W-:Y:S01]  /*2820*/  LDGSTS.E [R93+0x4068], desc[UR20][R66.64], P1 ;  /* 0x04068000425d7fae */ /* 0x0003e200089a1014 */
[----:B------:R-:W-:-:S03]  /*2830*/  ISETP.GE.AND P1, PT, R97, 0x20, PT ;  /* 0x000000206100780c */ /* 0x000fc60003f26270 */
[----:B------:R1:W-:Y:S04]  /*2840*/  LDGSTS.E [R93+0x4070], desc[UR20][R68.64], P3 ;  /* 0x04070000445d7fae */ /* 0x0003e800099a1014 */
[----:B------:R1:W-:Y:S04]  /*2850*/  LDGSTS.E [R93+0x4078], desc[UR20][R70.64], P4 ;  /* 0x04078000465d7fae */ /* 0x0003e8000a1a1014 */
[----:B------:R-:W0:Y:S04]  /*2860*/  LDGDEPBAR ;  /* 0x00000000000079af */ /* 0x000e280000000000 */
[----:B------:R1:W-:Y:S04]  /*2870*/  LDGSTS.E [R9+0xa000], desc[UR20][R48.64], P6 ;  /* 0x0a00000030097fae */ /* 0x0003e8000b1a1014 */
[----:B------:R1:W-:Y:S04]  /*2880*/  LDGSTS.E [R9+0xa400], desc[UR20][R46.64], P6 ;  /* 0x0a4000002e097fae */ /* 0x0003e8000b1a1014 */
[----:B------:R1:W-:Y:S04]  /*2890*/  LDGSTS.E [R9+0xa800], desc[UR20][R44.64], P6 ;  /* 0x0a8000002c097fae */ /* 0x0003e8000b1a1014 */
[----:B------:R1:W-:Y:S04]  /*28a0*/  LDGSTS.E [R9+0xac00], desc[UR20][R42.64], P6 ;  /* 0x0ac000002a097fae */ /* 0x0003e8000b1a1014 */
[----:B------:R1:W-:Y:S04]  /*28b0*/  LDGSTS.E [R9+0xb000], desc[UR20][R40.64], P6 ;  /* 0x0b00000028097fae */ /* 0x0003e8000b1a1014 */
[----:B------:R1:W-:Y:S04]  /*28c0*/  LDGSTS.E [R9+0xb400], desc[UR20][R38.64], P6 ;  /* 0x0b40000026097fae */ /* 0x0003e8000b1a1014 */
[----:B------:R1:W-:Y:S04]  /*28d0*/  LDGSTS.E [R9+0xb800], desc[UR20][R88.64], P6 ;  /* 0x0b80000058097fae */ /* 0x0003e8000b1a1014 */
[----:B------:R1:W-:Y:S04]  /*28e0*/  LDGSTS.E [R9+0xbc00], desc[UR20][R84.64], P6 ;  /* 0x0bc0000054097fae */ /* 0x0003e8000b1a1014 */
[----:B------:R-:W0:Y:S01]  /*28f0*/  LDGDEPBAR ;  /* 0x00000000000079af */ /* 0x000e220000000000 */
[----:B------:R-:W-:-:S04]  /*2900*/  DEPBAR.LE SB0, 0x2 ;  /* 0x000080800000791a */ /* 0x000fc80000000000 */
[----:B------:R-:W-:Y:S06]  /*2910*/  BAR.SYNC.DEFER_BLOCKING 0x0 ;  /* 0x0000000000007b1d */ /* 0x000fec0000010000 */
[----:B------:R1:W2:Y:S04]  /*2920*/  LDS R83, [R103+UR9+0x10] ;  /* 0x0000100967537984 */ /* 0x0002a80008000800 */
[----:B------:R1:W3:Y:S04]  /*2930*/  LDS R86, [R103+UR9+0x18] ;  /* 0x0000180967567984 */ /* 0x0002e80008000800 */
[----:B------:R1:W4:Y:S04]  /*2940*/  LDS R87, [R103+UR9+0x20] ;  /* 0x0000200967577984 */ /* 0x0003280008000800 */
[----:B------:R1:W5:Y:S04]  /*2950*/  LDS R90, [R103+UR9+0x28] ;  /* 0x00002809675a7984 */ /* 0x0003680008000800 */
[----:B------:R1:W1:Y:S04]  /*2960*/  LDS R91, [R103+UR9+0x30] ;  /* 0x00003009675b7984 */ /* 0x0002680008000800 */
        /* <DEDUP_REMOVED lines=8> */
[----:B------:R1:W1:Y:S01]  /*29f0*/  LDS R112, [R103+UR9+0x78] ;  /* 0x0000780967707984 */ /* 0x0002620008000800 */
[----:B--2345:R-:W-:Y:S05]  /*2a00*/  @!P2 BRA `(.L_x_6) ;  /* 0x000000000010a947 */ /* 0x03cfea0003800000 */
[----:B------:R-:W2:Y:S04]  /*2a10*/  LDS R113, [R103+UR9] ;  /* 0x0000000967717984 */ /* 0x000ea80008000800 */
[----:B------:R-:W3:Y:S01]  /*2a20*/  LDS R82, [R103+UR9+0x8] ;  /* 0x0000080967527984 */ /* 0x000ee20008000800 */
[----:B--2---:R2:W-:Y:S01]  /*2a30*/  STTM tmem[UR13], R113 ;  /* 0x00000071000079ed */ /* 0x0045e2000804000d */
[----:B---3--:R2:W-:Y:S02]  /*2a40*/  STTM tmem[UR13+0x2], R82 ;  /* 0x00000252000079ed */ /* 0x0085e4000804000d */
.L_x_6:
[----:B------:R-:W-:Y:S01]  /*2a50*/  UMOV UR4, URZ ;  /* 0x000000ff00047c82 */ /* 0x000fe20008000000 */
[----:B------:R-:W-:Y:S05]  /*2a60*/  @!P2 BRA `(.L_x_7) ;  /* 0x00000000000ca947 */ /* 0x000fea0003800000 */
[----:B------:R3:W-:Y:S01]  /*2a70*/  STTM tmem[UR13+0x4], R83 ;  /* 0x00000453000079ed */ /* 0x0007e2000804000d */
[----:B------:R-:W-:Y:S05]  /*2a80*/  @!P2 BRA `(.L_x_8) ;  /* 0x00000000000ca947 */ /* 0x000fea0003800000 */
[----:B------:R4:W-:Y:S02]  /*2a90*/  STTM tmem[UR13+0x6], R86 ;  /* 0x00000656000079ed */ /* 0x0009e4000804000d */
.L_x_7:
[----:B------:R-:W-:Y:S05]  /*2aa0*/  @!P2 BRA `(.L_x_9) ;  /* 0x00000000000ca947 */ /* 0x000fea0003800000 */
[----:B------:R5:W-:Y:S02]  /*2ab0*/  STTM tmem[UR13+0x8], R87 ;  /* 0x00000857000079ed */ /* 0x000be4000804000d */
.L_x_8:
[----:B------:R-:W-:Y:S05]  /*2ac0*/  @!P2 BRA `(.L_x_10) ;  /* 0x00000000000ca947 */ /* 0x000fea0003800000 */
[----:B------:R2:W-:Y:S02]  /*2ad0*/  STTM tmem[UR13+0xa], R90 ;  /* 0x00000a5a000079ed */ /* 0x0005e4000804000d */
.L_x_9:
[----:B------:R-:W-:Y:S05]  /*2ae0*/  @!P2 BRA `(.L_x_11) ;  /* 0x00000000000ca947 */ /* 0x000fea0003800000 */
[----:B-1----:R1:W-:Y:S02]  /*2af0*/  STTM tmem[UR13+0xc], R91 ;  /* 0x00000c5b000079ed */ /* 0x0023e4000804000d */
.L_x_10:
[----:B------:R-:W-:Y:S05]  /*2b00*/  @!P2 BRA `(.L_x_12) ;  /* 0x00000000000ca947 */ /* 0x000fea0003800000 */
[----:B-1----:R1:W-:Y:S02]  /*2b10*/  STTM tmem[UR13+0xe], R104 ;  /* 0x00000e68000079ed */ /* 0x0023e4000804000d */
.L_x_11:
[----:B------:R-:W-:Y:S05]  /*2b20*/  @!P2 BRA `(.L_x_13) ;  /* 0x00000000000ca947 */ /* 0x000fea0003800000 */
[----:B-1----:R1:W-:Y:S02]  /*2b30*/  STTM tmem[UR13+0x10], R105 ;  /* 0x00001069000079ed */ /* 0x0023e4000804000d */
.L_x_12:
[----:B------:R-:W-:Y:S05]  /*2b40*/  @!P2 BRA `(.L_x_14) ;  /* 0x00000000000ca947 */ /* 0x000fea0003800000 */
[----:B-1----:R1:W-:Y:S02]  /*2b50*/  STTM tmem[UR13+0x12], R106 ;  /* 0x0000126a000079ed */ /* 0x0023e4000804000d */
.L_x_13:
[----:B------:R-:W-:Y:S05]  /*2b60*/  @!P2 BRA `(.L_x_15) ;  /* 0x00000000000ca947 */ /* 0x000fea0003800000 */
[----:B-1----:R1:W-:Y:S02]  /*2b70*/  STTM tmem[UR13+0x14], R107 ;  /* 0x0000146b000079ed */ /* 0x0023e4000804000d */
.L_x_14:
[----:B------:R-:W-:Y:S05]  /*2b80*/  @!P2 BRA `(.L_x_16) ;  /* 0x00000000000ca947 */ /* 0x000fea0003800000 */
[----:B-1----:R1:W-:Y:S02]  /*2b90*/  STTM tmem[UR13+0x16], R108 ;  /* 0x0000166c000079ed */ /* 0x0023e4000804000d */
.L_x_15:
[----:B------:R-:W-:Y:S05]  /*2ba0*/  @!P2 BRA `(.L_x_17) ;  /* 0x00000000000ca947 */ /* 0x000fea0003800000 */
[----:B-1----:R1:W-:Y:S02]  /*2bb0*/  STTM tmem[UR13+0x18], R109 ;  /* 0x0000186d000079ed */ /* 0x0023e4000804000d */
.L_x_16:
[----:B------:R-:W-:Y:S05]  /*2bc0*/  @!P2 BRA `(.L_x_18) ;  /* 0x00000000000ca947 */ /* 0x000fea0003800000 */
[----:B-1----:R1:W-:Y:S02]  /*2bd0*/  STTM tmem[UR13+0x1a], R110 ;  /* 0x00001a6e000079ed */ /* 0x0023e4000804000d */
.L_x_17:
[----:B------:R-:W-:Y:S05]  /*2be0*/  @!P2 BRA `(.L_x_19) ;  /* 0x00000000000ca947 */ /* 0x000fea0003800000 */
[----:B-1----:R1:W-:Y:S02]  /*2bf0*/  STTM tmem[UR13+0x1c], R111 ;  /* 0x00001c6f000079ed */ /* 0x0023e4000804000d */
.L_x_18:
[----:B------:R-:W-:Y:S05]  /*2c00*/  @!P2 BRA `(.L_x_19) ;  /* 0x000000000004a947 */ /* 0x000fea0003800000 */
[----:B-1----:R1:W-:Y:S02]  /*2c10*/  STTM tmem[UR13+0x1e], R112 ;  /* 0x00001e70000079ed */ /* 0x0023e4000804000d */
.L_x_19:
[----:B-----5:R-:W-:Y:S01]  /*2c20*/  VIADD R87, R99, 0xffffffc0 ;  /* 0xffffffc063577836 */ /* 0x020fe20000000000 */
[----:B------:R-:W-:Y:S01]  /*2c30*/  ISETP.GT.AND P2, PT, R97, 0x5f, PT ;  /* 0x0000005f6100780c */ /* 0x000fe20003f44270 */
[----:B------:R-:W-:Y:S01]  /*2c40*/  USHF.L.U32 UR27, UR8, 0x2, URZ ;  /* 0x00000002081b7899 */ /* 0x000fe200080006ff */
[----:B------:R-:W5:Y:S01]  /*2c50*/  FENCE.VIEW.ASYNC.T ;  /* 0x00000000000073c6 */ /* 0x000f620000000200 */
[----:B------:R-:W-:Y:S01]  /*2c60*/  USHF.R.S32.HI UR22, URZ, 0x1f, UR8 ;  /* 0x0000001fff167899 */ /* 0x000fe20008011408 */
[----:B-----5:R-:W-:Y:S01]  /*2c70*/  BAR.SYNC.DEFER_BLOCKING 0x0 ;  /* 0x0000000000007b1d */ /* 0x020fe20000010000 */
[-C--:B------:R-:W-:Y:S02]  /*2c80*/  ISETP.GE.AND P3, PT, R0, R87.reuse, PT ;  /* 0x000000570000720c */ /* 0x080fe40003f66270 */
[----:B------:R-:W-:Y:S01]  /*2c90*/  ISETP.GE.AND P4, PT, R96, R87, PT ;  /* 0x000000576000720c */ /* 0x000fe20003f86270 */
[----:B------:R-:W-:Y:S01]  /*2ca0*/  USHF.L.U64.HI UR28, UR8, 0x2, UR22 ;  /* 0x00000002081c7899 */ /* 0x000fe20008010216 */
[----:B---3--:R-:W-:-:S02]  /*2cb0*/  SEL R83, RZ, 0x4, P3 ;  /* 0x00000004ff537807 */ /* 0x008fc40001800000 */
[----:B--2---:R-:W-:Y:S02]  /*2cc0*/  SEL R90, RZ, 0x4, P4 ;  /* 0x00000004ff5a7807 */ /* 0x004fe40002000000 */
[----:B----4-:R-:W-:Y:S02]  /*2cd0*/  SEL R86, R83, RZ, P2 ;  /* 0x000000ff53567207 */ /* 0x010fe40001000000 */
[----:B------:R-:W-:Y:S02]  /*2ce0*/  IADD3 R82, P3, PT, R62, UR27, RZ ;  /* 0x0000001b3e527c10 */ /* 0x000fe4000ff7e0ff */
[----:B------:R-:W-:Y:S02]  /*2cf0*/  ISETP.NE.U32.AND P4, PT, R86, RZ, PT ;  /* 0x000000ff5600720c */ /* 0x000fe40003f85070 */
[----:B------:R-:W-:Y:S02]  /*2d00*/  ISETP.GE.AND P5, PT, R95, R87, PT ;  /* 0x000000575f00720c */ /* 0x000fe40003fa6270 */
[----:B-1----:R-:W-:-:S02]  /*2d10*/  P2R R62, PR, RZ, 0x10 ;  /* 0x00000010ff3e7803 */ /* 0x002fc40000000000 */
[----:B------:R-:W-:Y:S02]  /*2d20*/  ISETP.NE.U32.AND P4, PT, RZ, UR14, PT ;  /* 0x0000000eff007c0c */ /* 0x000fe4000bf85070 */
[----:B------:R-:W-:Y:S02]  /*2d30*/  SEL R90, R90, RZ, P2 ;  /* 0x000000ff5a5a7207 */ /* 0x000fe40001000000 */
[----:B------:R-:W-:Y:S02]  /*2d40*/  ISETP.LT.OR P6, PT, R97, 0x20, P4 ;  /* 0x000000206100780c */ /* 0x000fe400027c1670 */
[----:B------:R-:W-:Y:S02]  /*2d50*/  SEL R62, RZ, 0x4, P5 ;  /* 0x00000004ff3e7807 */ /* 0x000fe40002800000 */
[----:B------:R-:W-:Y:S02]  /*2d60*/  IADD3.X R83, PT, PT, R63, UR28, RZ, P3, !PT ;  /* 0x0000001c3f537c10 */ /* 0x000fe40009ffe4ff */
[----:B------:R-:W-:-:S02]  /*2d70*/  ISETP.NE.U32.AND P3, PT, R90, RZ, PT ;  /* 0x000000ff5a00720c */ /* 0x000fc40003f65070 */
[----:B------:R-:W-:Y:S02]  /*2d80*/  SEL R90, R62, RZ, P2 ;  /* 0x000000ff3e5a7207 */ /* 0x000fe40001000000 */
[----:B------:R-:W-:-:S03]  /*2d90*/  IADD3 R62, P5, PT, R60, UR27, RZ ;  /* 0x0000001b3c3e7c10 */ /* 0x000fc6000ffbe0ff */
[----:B------:R-:W-:Y:S10]  /*2da0*/  @P6 BRA `(.L_x_20) ;  /* 0x0000000000746947 */ /* 0x000ff40003800000 */
[----:B------:R-:W-:Y:S02]  /*2db0*/  UIADD3 UR5, UPT, UPT, UR9, 0x8000, URZ ;  /* 0x0000800009057890 */ /* 0x000fe4000fffe0ff */
[----:B------:R-:W-:Y:S02]  /*2dc0*/  UIADD3 UR18, UPT, UPT, UR24, 0x50, URZ ;  /* 0x0000005018127890 */ /* 0x000fe4000fffe0ff */
[----:B------:R-:W-:Y:S02]  /*2dd0*/  USHF.R.U32.HI UR5, URZ, 0x4, UR5 ;  /* 0x00000004ff057899 */ /* 0x000fe40008011605 */
[----:B------:R-:W-:Y:S02]  /*2de0*/  UIADD3 UR19, UPT, UPT, UR24, 0x58, URZ ;  /* 0x0000005818137890 */ /* 0x000fe4000fffe0ff */
[----:B------:R-:W-:Y:S01]  /*2df0*/  USGXT.U32 UR14, UR5, 0xe ;  /* 0x0000000e050e789a */ /* 0x000fe20008000000 */
[----:B------:R-:W-:Y:S02]  /*2e00*/  UMOV UR34, 0x0 ;  /* 0x0000000000227882 */ /* 0x000fe40000000000 */
[----:B------:R-:W-:Y:S01]  /*2e10*/  UMOV UR5, URZ ;  /* 0x000000ff00057c82 */ /* 0x000fe20008000000 */
[----:B------:R-:W-:Y:S01]  /*2e20*/  UIADD3 UR32, UP1, UPT, UR14, 0x2, URZ ;  /* 0x000000020e207890 */ /* 0x000fe2000ff3e0ff */
[----:B------:R-:W-:Y:S01]  /*2e30*/  UMOV UR35, 0x8100910 ;  /* 0x0810091000237882 */ /* 0x000fe20000000000 */
[----:B------:R-:W-:-:S02]  /*2e40*/  UMOV UR15, 0x40004040 ;  /* 0x40004040000f7882 */ /* 0x000fc40000000000 */
[----:B------:R-:W-:Y:S01]  /*2e50*/  UIADD3.X UR33, UPT, UPT, UR5, 0x40004040, URZ, UP1, !UPT ;  /* 0x4000404005217890 */ /* 0x000fe20008ffe4ff */
[----:B------:R1:W-:Y:S01]  /*2e60*/  UTCHMMA tmem[UR25], gdesc[UR14], tmem[UR24], tmem[UR34], idesc[UR35], !UPT ;  /* 0x00ff220e190079ea */ /* 0x0003e2000f800018 */
[----:B------:R-:W-:Y:S02]  /*2e70*/  UIADD3 UR5, UPT, UPT, UR24, 0x48, URZ ;  /* 0x0000004818057890 */ /* 0x000fe4000fffe0ff */
[----:B------:R-:W-:Y:S02]  /*2e80*/  UIADD3.64 UR16, UPT, UPT, UR32, 0x2, URZ ;  /* 0x0000000220107897 */ /* 0x000fe4000fffe0ff */
[----:B------:R-:W-:Y:S01]  /*2e90*/  UIADD3.64 UR30, UPT, UPT, UR32, 0x4, URZ ;  /* 0x00000004201e7897 */ /* 0x000fe2000fffe0ff */
[----:B------:R-:W-:Y:S01]  /*2ea0*/  UMOV UR36, 0x0 ;  /* 0x0000000000247882 */ /* 0x000fe20000000000 */
[----:B------:R-:W-:Y:S01]  /*2eb0*/  UMOV UR37, 0x8100910 ;  /* 0x0810091000257882 */ /* 0x000fe20000000000 */
[----:B------:R-:W-:Y:S01]  /*2ec0*/  UMOV UR38, 0x0 ;  /* 0x0000000000267882 */ /* 0x000fe20000000000 */
[----:B------:R-:W-:Y:S01]  /*2ed0*/  UMOV UR39, 0x8100910 ;  /* 0x0810091000277882 */ /* 0x000fe20000000000 */
[----:B------:R-:W-:Y:S01]  /*2ee0*/  UMOV UR6, UR10 ;  /* 0x0000000a00067c82 */ /* 0x000fe20008000000 */
[----:B------:R-:W-:Y:S01]  /*2ef0*/  UMOV UR7, URZ ;  /* 0x000000ff00077c82 */ /* 0x000fe20008000000 */
[----:B------:R-:W-:Y:S01]  /*2f00*/  UMOV UR40, 0x0 ;  /* 0x0000000000287882 */ /* 0x000fe20000000000 */
[----:B------:R-:W-:Y:S01]  /*2f10*/  UMOV UR41, 0x8100910 ;  /* 0x0810091000297882 */ /* 0x000fe20000000000 */
[----:B------:R1:W-:Y:S01]  /*2f20*/  UTCHMMA tmem[UR5], gdesc[UR32], tmem[UR24], tmem[UR36], idesc[UR37], UPT ;  /* 0x00ff2420050079ea */ /* 0x0003e2000b800018 */
[----:B------:R-:W-:Y:S01]  /*2f30*/  UMOV UR6, UR6 ;  /* 0x0000000600067c82 */ /* 0x000fe20008000000 */
[----:B------:R1:W-:Y:S01]  /*2f40*/  UTCHMMA tmem[UR18], gdesc[UR16], tmem[UR24], tmem[UR38], idesc[UR39], UPT ;  /* 0x00ff2610120079ea */ /* 0x0003e2000b800018 */
[----:B------:R1:W-:Y:S01]  /*2f50*/  UTCHMMA tmem[UR19], gdesc[UR30], tmem[UR24], tmem[UR40], idesc[UR41], UPT ;  /* 0x00ff281e130079ea */ /* 0x0003e2000b800018 */
[----:B------:R1:W-:Y:S01]  /*2f60*/  UTCBAR [UR6], URZ ;  /* 0x000000ff060073e9 */ /* 0x0003e200080000ff */
[----:B------:R-:W-:Y:S01]  /*2f70*/  NOP ;  /* 0x0000000000007918 */ /* 0x000fe20000000000 */
.L_x_20:
[----:B------:R-:W-:Y:S01]  /*2f80*/  BAR.SYNC.DEFER_BLOCKING 0x0 ;  /* 0x0000000000007b1d */ /* 0x000fe20000010000 */
[----:B------:R-:W-:Y:S01]  /*2f90*/  ISETP.NE.U32.AND P6, PT, R86, RZ, PT ;  /* 0x000000ff5600720c */ /* 0x000fe20003fc5070 */
[----:B-1----:R-:W-:Y:S01]  /*2fa0*/  USHF.R.S32.HI UR5, URZ, 0x1f, UR11 ;  /* 0x0000001fff057899 */ /* 0x002fe2000801140b */
[----:B------:R-:W-:Y:S01]  /*2fb0*/  IADD3.X R63, PT, PT, R61, UR28, RZ, P5, !PT ;  /* 0x0000001c3d3f7c10 */ /* 0x000fe2000affe4ff */
[----:B------:R-:W-:Y:S01]  /*2fc0*/  USHF.L.U32 UR29, UR11, 0x2, URZ ;  /* 0x000000020b1d7899 */ /* 0x000fe200080006ff */
[----:B------:R-:W-:Y:S01]  /*2fd0*/  ISETP.NE.U32.AND P5, PT, R90, RZ, PT ;  /* 0x000000ff5a00720c */ /* 0x000fe20003fa5070 */
[----:B------:R-:W-:-:S08]  /*2fe0*/  USHF.L.U64.HI UR30, UR11, 0x2, UR5 ;  /* 0x000000020b1e7899 */ /* 0x000fd00008010205 */
[----:B------:R-:W-:Y:S01]  /*2ff0*/  @!PT LDS RZ, [RZ] ;  /* 0x00000000fffff984 */ /* 0x000fe20000000800 */
[----:B------:R-:W-:Y:S01]  /*3000*/  @!PT LDS RZ, [RZ] ;  /* 0x00000000fffff984 */ /* 0x000fe20000000800 */
[----:B------:R-:W-:Y:S01]  /*3010*/  @!PT LDS RZ, [RZ] ;  /* 0x00000000fffff984 */ /* 0x000fe20000000800 */
[----:B------:R-:W-:Y:S01]  /*3020*/  LDGSTS.E [R93], desc[UR20][R82.64], P6 ;  /* 0x00000000525d7fae */ /* 0x000fe2000b1a1014 */
[----:B------:R-:W-:-:S03]  /*3030*/  ISETP.GE.AND P6, PT, R92, R87, PT ;  /* 0x000000575c00720c */ /* 0x000fc60003fc6270 */
[----:B------:R-:W-:Y:S01]  /*3040*/  LDGSTS.E [R93+0x8], desc[UR20][R62.64], P3 ;  /* 0x000080003e5d7fae */ /* 0x000fe200099a1014 */
[----:B------:R-:W-:Y:S02]  /*3050*/  SEL R60, RZ, 0x4, P6 ;  /* 0x00000004ff3c7807 */ /* 0x000fe40003000000 */
[----:B------:R-:W-:Y:S02]  /*3060*/  IADD3 R58, P6, PT, R58, UR27, RZ ;  /* 0x0000001b3a3a7c10 */ /* 0x000fe4000ffde0ff */
[----:B------:R-:W-:Y:S02]  /*3070*/  SEL R60, R60, RZ, P2 ;  /* 0x000000ff3c3c7207 */ /* 0x000fe40001000000 */
[----:B------:R-:W-:Y:S02]  /*3080*/  IADD3.X R59, PT, PT, R59, UR28, RZ, P6, !PT ;  /* 0x0000001c3b3b7c10 */ /* 0x000fe4000b7fe4ff */
[----:B------:R-:W-:Y:S02]  /*3090*/  ISETP.NE.U32.AND P3, PT, R60, RZ, PT ;  /* 0x000000ff3c00720c */ /* 0x000fe40003f65070 */
[----:B------:R-:W-:Y:S01]  /*30a0*/  IADD3 R56, P6, PT, R56, UR27, RZ ;  /* 0x0000001b38387c10 */ /* 0x000fe2000ffde0ff */
[----:B------:R-:W-:Y:S01]  /*30b0*/  LDGSTS.E [R93+0x10], desc[UR20][R58.64], P5 ;  /* 0x000100003a5d7fae */ /* 0x000fe2000a9a1014 */
[----:B------:R-:W-:-:S02]  /*30c0*/  ISETP.GE.AND P5, PT, R35, R87, PT ;  /* 0x000000572300720c */ /* 0x000fc40003fa6270 */
[----:B------:R-:W-:Y:S02]  /*30d0*/  IADD3.X R57, PT, PT, R57, UR28, RZ, P6, !PT ;  /* 0x0000001c39397c10 */ /* 0x000fe4000b7fe4ff */
[----:B------:R-:W-:Y:S02]  /*30e0*/  SEL R60, RZ, 0x4, P5 ;  /* 0x00000004ff3c7807 */ /* 0x000fe40002800000 */
[----:B------:R-:W-:Y:S02]  /*30f0*/  ISETP.GE.AND P6, PT, R33, R87, PT ;  /* 0x000000572100720c */ /* 0x000fe40003fc6270 */
[----:B------:R-:W-:Y:S01]  /*3100*/  SEL R60, R60, RZ, P2 ;  /* 0x000000ff3c3c7207 */ /* 0x000fe20001000000 */
[----:B------:R1:W-:Y:S01]  /*3110*/  LDGSTS.E [R93+0x18], desc[UR20][R56.64], P3 ;  /* 0x00018000385d7fae */ /* 0x0003e200099a1014 */
[----:B------:R-:W-:Y:S02]  /*3120*/  SEL R61, RZ, 0x4, P6 ;  /* 0x00000004ff3d7807 */ /* 0x000fe40003000000 */
[----:B------:R-:W-:-:S02]  /*3130*/  ISETP.NE.U32.AND P3, PT, R60, RZ, PT ;  /* 0x000000ff3c00720c */ /* 0x000fc40003f65070 */
[----:B------:R-:W-:Y:S02]  /*3140*/  IADD3 R54, P5, PT, R54, UR27, RZ ;  /* 0x0000001b36367c10 */ /* 0x000fe4000ffbe0ff */
[----:B------:R-:W-:Y:S02]  /*3150*/  IADD3 R52, P6, PT, R52, UR27, RZ ;  /* 0x0000001b34347c10 */ /* 0x000fe4000ffde0ff */
[----:B------:R-:W-:Y:S02]  /*3160*/  SEL R61, R61, RZ, P2 ;  /* 0x000000ff3d3d7207 */ /* 0x000fe40001000000 */
[----:B------:R-:W-:Y:S02]  /*3170*/  IADD3.X R55, PT, PT, R55, UR28, RZ, P5, !PT ;  /* 0x0000001c37377c10 */ /* 0x000fe4000affe4ff */
[----:B------:R-:W-:Y:S02]  /*3180*/  IADD3.X R53, PT, PT, R53, UR28, RZ, P6, !PT ;  /* 0x0000001c35357c10 */ /* 0x000fe4000b7fe4ff */
[----:B------:R-:W-:Y:S01]  /*3190*/  IADD3 R50, P5, PT, R50, UR27, RZ ;  /* 0x0000001b32327c10 */ /* 0x000fe2000ffbe0ff */
[----:B------:R2:W-:Y:S01]  /*31a0*/  LDGSTS.E [R93+0x20], desc[UR20][R54.64], P3 ;  /* 0x00020000365d7fae */ /* 0x0005e200099a1014 */
[----:B------:R-:W-:-:S02]  /*31b0*/  ISETP.NE.U32.AND P6, PT, R61, RZ, PT ;  /* 0x000000ff3d00720c */ /* 0x000fc40003fc5070 */
[----:B------:R-:W-:Y:S02]  /*31c0*/  IADD3.X R51, PT, PT, R51, UR28, RZ, P5, !PT ;  /* 0x0000001c33337c10 */ /* 0x000fe4000affe4ff */
[-C--:B------:R-:W-:Y:S02]  /*31d0*/  ISETP.GE.AND P5, PT, R30, R87.reuse, PT ;  /* 0x000000571e00720c */ /* 0x080fe40003fa6270 */
[----:B------:R-:W-:Y:S02]  /*31e0*/  ISETP.GE.AND P3, PT, R28, R87, PT ;  /* 0x000000571c00720c */ /* 0x000fe40003f66270 */
[----:B-1----:R-:W-:Y:S02]  /*31f0*/  SEL R56, RZ, 0x4, P5 ;  /* 0x00000004ff387807 */ /* 0x002fe40002800000 */
[----:B------:R-:W-:Y:S02]  /*3200*/  SEL R59, RZ, 0x4, P3 ;  /* 0x00000004ff3b7807 */ /* 0x000fe40001800000 */
[----:B------:R-:W-:Y:S01]  /*3210*/  SEL R57, R56, RZ, P2 ;  /* 0x000000ff38397207 */ /* 0x000fe20001000000 */
[----:B------:R1:W-:Y:S01]  /*3220*/  LDGSTS.E [R93+0x28], desc[UR20][R52.64], P6 ;  /* 0x00028000345d7fae */ /* 0x0003e2000b1a1014 */
[----:B------:R-:W-:-:S02]  /*3230*/  IADD3 R56, P5, PT, R72, UR27, RZ ;  /* 0x0000001b48387c10 */ /* 0x000fc4000ffbe0ff */
[----:B------:R-:W-:Y:S02]  /*3240*/  IADD3 R58, P6, PT, R74, UR27, RZ ;  /* 0x0000001b4a3a7c10 */ /* 0x000fe4000ffde0ff */
[----:B------:R-:W-:Y:S02]  /*3250*/  SEL R60, R59, RZ, P2 ;  /* 0x000000ff3b3c7207 */ /* 0x000fe40001000000 */
[----:B------:R-:W-:Y:S02]  /*3260*/  ISETP.NE.U32.AND P3, PT, R57, RZ, PT ;  /* 0x000000ff3900720c */ /* 0x000fe40003f65070 */
[----:B------:R-:W-:Y:S02]  /*3270*/  IADD3.X R57, PT, PT, R73, UR28, RZ, P5, !PT ;  /* 0x0000001c49397c10 */ /* 0x000fe4000affe4ff */
[----:B------:R-:W-:Y:S02]  /*3280*/  IADD3.X R59, PT, PT, R75, UR28, RZ, P6, !PT ;  /* 0x0000001c4b3b7c10 */ /* 0x000fe4000b7fe4ff */
[----:B------:R-:W-:-:S02]  /*3290*/  ISETP.GE.AND P5, PT, R18, R87, PT ;  /* 0x000000571200720c */ /* 0x000fc40003fa6270 */
[----:B------:R-:W-:Y:S02]  /*32a0*/  ISETP.NE.U32.AND P6, PT, R60, RZ, PT ;  /* 0x000000ff3c00720c */ /* 0x000fe40003fc5070 */
[----:B--2---:R-:W-:Y:S02]  /*32b0*/  SEL R54, RZ, 0x4, P5 ;  /* 0x00000004ff367807 */ /* 0x004fe40002800000 */
[----:B-1----:R-:W-:Y:S01]  /*32c0*/  IADD3 R52, P5, PT, R76, UR27, RZ ;  /* 0x0000001b4c347c10 */ /* 0x002fe2000ffbe0ff */
[----:B------:R1:W-:Y:S01]  /*32d0*/  LDGSTS.E [R93+0x30], desc[UR20][R50.64], P3 ;  /* 0x00030000325d7fae */ /* 0x0003e200099a1014 */
[----:B------:R-:W-:Y:S02]  /*32e0*/  SEL R54, R54, RZ, P2 ;  /* 0x000000ff36367207 */ /* 0x000fe40001000000 */
[----:B------:R-:W-:Y:S02]  /*32f0*/  IADD3.X R53, PT, PT, R77, UR28, RZ, P5, !PT ;  /* 0x0000001c4d357c10 */ /* 0x000fe4000affe4ff */
[----:B------:R-:W-:-:S02]  /*3300*/  ISETP.NE.U32.AND P3, PT, R54, RZ, PT ;  /* 0x000000ff3600720c */ /* 0x000fc40003f65070 */
[-C--:B------:R-:W-:Y:S01]  /*3310*/  ISETP.GE.AND P5, PT, R17, R87.reuse, PT ;  /* 0x000000571100720c */ /* 0x080fe20003fa6270 */
[----:B------:R2:W-:Y:S01]  /*3320*/  LDGSTS.E [R93+0x38], desc[UR20][R56.64], P6 ;  /* 0x00038000385d7fae */ /* 0x0005e2000b1a1014 */
[----:B------:R-:W-:Y:S02]  /*3330*/  ISETP.GE.AND P6, PT, R16, R87, PT ;  /* 0x000000571000720c */ /* 0x000fe40003fc6270 */
[----:B------:R-:W-:Y:S02]  /*3340*/  SEL R55, RZ, 0x4, P5 ;  /* 0x00000004ff377807 */ /* 0x000fe40002800000 */
[----:B------:R-:W-:Y:S02]  /*3350*/  IADD3 R54, P5, PT, R78, UR27, RZ ;  /* 0x0000001b4e367c10 */ /* 0x000fe4000ffbe0ff */
[----:B-1----:R-:W-:Y:S02]  /*3360*/  SEL R50, RZ, 0x4, P6 ;  /* 0x00000004ff327807 */ /* 0x002fe40003000000 */
[----:B------:R-:W-:Y:S01]  /*3370*/  SEL R61, R55, RZ, P2 ;  /* 0x000000ff373d7207 */ /* 0x000fe20001000000 */
[----:B------:R1:W-:Y:S01]  /*3380*/  LDGSTS.E [R93+0x40], desc[UR20][R58.64], P3 ;  /* 0x000400003a5d7fae */ /* 0x0003e200099a1014 */
[----:B------:R-:W-:-:S02]  /*3390*/  IADD3.X R55, PT, PT, R79, UR28, RZ, P5, !PT ;  /* 0x0000001c4f377c10 */ /* 0x000fc4000affe4ff */
[----:B------:R-:W-:Y:S02]  /*33a0*/  SEL R51, R50, RZ, P2 ;  /* 0x000000ff32337207 */ /* 0x000fe40001000000 */
[----:B------:R-:W-:Y:S02]  /*33b0*/  IADD3 R60, P5, PT, R80, UR27, RZ ;  /* 0x0000001b503c7c10 */ /* 0x000fe4000ffbe0ff */
[----:B------:R-:W-:Y:S02]  /*33c0*/  ISETP.NE.U32.AND P6, PT, R61, RZ, PT ;  /* 0x000000ff3d00720c */ /* 0x000fe40003fc5070 */
[----:B------:R-:W-:Y:S02]  /*33d0*/  ISETP.NE.U32.AND P3, PT, R51, RZ, PT ;  /* 0x000000ff3300720c */ /* 0x000fe40003f65070 */
[----:B------:R-:W-:Y:S02]  /*33e0*/  IADD3.X R61, PT, PT, R81, UR28, RZ, P5, !PT ;  /* 0x0000001c513d7c10 */ /* 0x000fe4000affe4ff */
[----:B------:R-:W-:-:S04]  /*33f0*/  IADD3 R50, P5, PT, R64, UR27, RZ ;  /* 0x0000001b40327c10 */ /* 0x000fc8000ffbe0ff */
[----:B------:R-:W-:Y:S02]  /*3400*/  IADD3.X R51, PT, PT, R65, UR28, RZ, P5, !PT ;  /* 0x0000001c41337c10 */ /* 0x000fe4000affe4ff */
[-C--:B------:R-:W-:Y:S01]  /*3410*/  ISETP.GE.AND P5, PT, R15, R87.reuse, PT ;  /* 0x000000570f00720c */ /* 0x080fe20003fa6270 */
[----:B------:R3:W-:Y:S01]  /*3420*/  LDGSTS.E [R93+0x48], desc[UR20][R52.64], P6 ;  /* 0x00048000345d7fae */ /* 0x0007e2000b1a1014 */
[----:B--2---:R-:W-:Y:S02]  /*3430*/  IADD3 R56, P6, PT, R66, UR27, RZ ;  /* 0x0000001b42387c10 */ /* 0x004fe4000ffde0ff */
[----:B------:R-:W-:Y:S01]  /*3440*/  SEL R62, RZ, 0x4, P5 ;  /* 0x00000004ff3e7807 */ /* 0x000fe20002800000 */
[----:B------:R2:W-:Y:S01]  /*3450*/  LDGSTS.E [R93+0x50], desc[UR20][R54.64], P3 ;  /* 0x00050000365d7fae */ /* 0x0005e200099a1014 */
[----:B------:R-:W-:Y:S02]  /*3460*/  ISETP.GE.AND P3, PT, R14, R87, PT ;  /* 0x000000570e00720c */ /* 0x000fe40003f66270 */
[----:B------:R-:W-:-:S02]  /*3470*/  SEL R62, R62, RZ, P2 ;  /* 0x000000ff3e3e7207 */ /* 0x000fc40001000000 */
[----:B-1----:R-:W-:Y:S02]  /*3480*/  IADD3 R58, P5, PT, R68, UR27, RZ ;  /* 0x0000001b443a7c10 */ /* 0x002fe4000ffbe0ff */
[----:B------:R-:W-:Y:S02]  /*3490*/  IADD3.X R57, PT, PT, R67, UR28, RZ, P6, !PT ;  /* 0x0000001c43397c10 */ /* 0x000fe4000b7fe4ff */
[----:B---3--:R-:W-:Y:S02]  /*34a0*/  SEL R53, RZ, 0x4, P3 ;  /* 0x00000004ff357807 */ /* 0x008fe40001800000 */
[----:B------:R-:W-:Y:S02]  /*34b0*/  ISETP.NE.U32.AND P3, PT, R62, RZ, PT ;  /* 0x000000ff3e00720c */ /* 0x000fe40003f65070 */
[----:B------:R-:W-:Y:S02]  /*34c0*/  IADD3.X R59, PT, PT, R69, UR28, RZ, P5, !PT ;  /* 0x0000001c453b7c10 */ /* 0x000fe4000affe4ff */
[----:B------:R-:W-:-:S02]  /*34d0*/  IADD3 R48, P5, PT, R48, UR29, RZ ;  /* 0x0000001d30307c10 */ /* 0x000fc4000ffbe0ff */
[----:B------:R-:W-:Y:S02]  /*34e0*/  IADD3 R52, P6, PT, R70, UR27, RZ ;  /* 0x0000001b46347c10 */ /* 0x000fe4000ffde0ff */
[----:B--2---:R-:W-:Y:S02]  /*34f0*/  SEL R54, R53, RZ, P2 ;  /* 0x000000ff35367207 */ /* 0x004fe40001000000 */
[----:B------:R-:W-:Y:S02]  /*3500*/  IADD3.X R49, PT, PT, R49, UR30, RZ, P5, !PT ;  /* 0x0000001e31317c10 */ /* 0x000fe4000affe4ff */
[----:B------:R-:W-:Y:S01]  /*3510*/  IADD3.X R53, PT, PT, R71, UR28, RZ, P6, !PT ;  /* 0x0000001c47357c10 */ /* 0x000fe2000b7fe4ff */
[----:B------:R-:W-:Y:S01]  /*3520*/  LDGSTS.E [R93+0x58], desc[UR20][R60.64], P3 ;  /* 0x000580003c5d7fae */ /* 0x000fe200099a1014 */
[----:B------:R-:W-:Y:S02]  /*3530*/  ISETP.NE.U32.AND P5, PT, R54, RZ, PT ;  /* 0x000000ff3600720c */ /* 0x000fe40003fa5070 */
[----:B------:R-:W-:-:S02]  /*3540*/  IADD3 R46, P6, PT, R46, UR29, RZ ;  /* 0x0000001d2e2e7c10 */ /* 0x000fc4000ffde0ff */
[----:B------:R-:W-:Y:S02]  /*3550*/  ISETP.GE.AND P3, PT, R13, R87, PT ;  /* 0x000000570d00720c */ /* 0x000fe40003f66270 */
[----:B------:R-:W-:Y:S02]  /*3560*/  IADD3.X R47, PT, PT, R47, UR30, RZ, P6, !PT ;  /* 0x0000001e2f2f7c10 */ /* 0x000fe4000b7fe4ff */
[----:B------:R-:W-:Y:S02]  /*3570*/  IADD3 R44, P6, PT, R44, UR29, RZ ;  /* 0x0000001d2c2c7c10 */ /* 0x000fe4000ffde0ff */
[----:B------:R-:W-:Y:S02]  /*3580*/  SEL R54, RZ, 0x4, P3 ;  /* 0x00000004ff367807 */ /* 0x000fe40001800000 */
[----:B------:R-:W-:Y:S01]  /*3590*/  IADD3.X R45, PT, PT, R45, UR30, RZ, P6, !PT ;  /* 0x0000001e2d2d7c10 */ /* 0x000fe2000b7fe4ff */
[----:B------:R1:W-:Y:S01]  /*35a0*/  LDGSTS.E [R93+0x60], desc[UR20][R50.64], P5 ;  /* 0x00060000325d7fae */ /* 0x0003e2000a9a1014 */
[----:B------:R-:W-:-:S02]  /*35b0*/  SEL R54, R54, RZ, P2 ;  /* 0x000000ff36367207 */ /* 0x000fc40001000000 */
[-C--:B------:R-:W-:Y:S02]  /*35c0*/  ISETP.GE.AND P6, PT, R12, R87.reuse, PT ;  /* 0x000000570c00720c */ /* 0x080fe40003fc6270 */
[----:B------:R-:W-:Y:S02]  /*35d0*/  IADD3 R42, P3, PT, R42, UR29, RZ ;  /* 0x0000001d2a2a7c10 */ /* 0x000fe4000ff7e0ff */
[----:B------:R-:W-:Y:S02]  /*35e0*/  ISETP.NE.U32.AND P5, PT, R54, RZ, PT ;  /* 0x000000ff3600720c */ /* 0x000fe40003fa5070 */
[----:B------:R-:W-:Y:S02]  /*35f0*/  SEL R55, RZ, 0x4, P6 ;  /* 0x00000004ff377807 */ /* 0x000fe40003000000 */
[----:B------:R-:W-:Y:S02]  /*3600*/  ISETP.GE.AND P6, PT, R11, R87, PT ;  /* 0x000000570b00720c */ /* 0x000fe40003fc6270 */
[----:B------:R-:W-:-:S02]  /*3610*/  IADD3.X R43, PT, PT, R43, UR30, RZ, P3, !PT ;  /* 0x0000001e2b2b7c10 */ /* 0x000fc40009ffe4ff */
[----:B------:R-:W-:Y:S02]  /*3620*/  ISETP.GE.AND P3, PT, R100, R87, PT ;  /* 0x000000576400720c */ /* 0x000fe40003f66270 */
[----:B------:R-:W-:Y:S02]  /*3630*/  SEL R54, RZ, 0x4, P6 ;  /* 0x00000004ff367807 */ /* 0x000fe40003000000 */
[----:B------:R-:W-:Y:S01]  /*3640*/  SEL R55, R55, RZ, P2 ;  /* 0x000000ff37377207 */ /* 0x000fe20001000000 */
[----:B------:R2:W-:Y:S01]  /*3650*/  LDGSTS.E [R93+0x68], desc[UR20][R56.64], P5 ;  /* 0x00068000385d7fae */ /* 0x0005e2000a9a1014 */
[----:B-1----:R-:W-:Y:S02]  /*3660*/  SEL R50, RZ, 0x4, P3 ;  /* 0x00000004ff327807 */ /* 0x002fe40001800000 */
[----:B------:R-:W-:Y:S02]  /*3670*/  SEL R54, R54, RZ, P2 ;  /* 0x000000ff36367207 */ /* 0x000fe40001000000 */
[----:B------:R-:W-:-:S02]  /*3680*/  ISETP.NE.U32.AND P3, PT, R55, RZ, PT ;  /* 0x000000ff3700720c */ /* 0x000fc40003f65070 */
[----:B------:R-:W-:Y:S02]  /*3690*/  SEL R51, R50, RZ, P2 ;  /* 0x000000ff32337207 */ /* 0x000fe40001000000 */
[----:B------:R-:W-:Y:S02]  /*36a0*/  IADD3 R38, P5, PT, R38, UR29, RZ ;  /* 0x0000001d26267c10 */ /* 0x000fe4000ffbe0ff */
[----:B------:R-:W-:Y:S02]  /*36b0*/  ISETP.NE.U32.AND P2, PT, R54, RZ, PT ;  /* 0x000000ff3600720c */ /* 0x000fe40003f45070 */
[----:B------:R-:W-:Y:S02]  /*36c0*/  IADD3.X R39, PT, PT, R39, UR30, RZ, P5, !PT ;  /* 0x0000001e27277c10 */ /* 0x000fe4000affe4ff */
[----:B------:R-:W-:Y:S02]  /*36d0*/  ISETP.NE.U32.AND P5, PT, R51, RZ, PT ;  /* 0x000000ff3300720c */ /* 0x000fe40003fa5070 */
[----:B------:R-:W-:Y:S01]  /*36e0*/  IADD3 R40, P6, PT, R40, UR29, RZ ;  /* 0x0000001d28287c10 */ /* 0x000fe2000ffde0ff */
[----:B------:R2:W-:Y:S03]  /*36f0*/  LDGSTS.E [R93+0x70], desc[UR20][R58.64], P3 ;  /* 0x000700003a5d7fae */ /* 0x0005e600099a1014 */
[----:B------:R-:W-:-:S02]  /*3700*/  IADD3.X R41, PT, PT, R41, UR30, RZ, P6, !PT ;  /* 0x0000001e29297c10 */ /* 0x000fc4000b7fe4ff */
[----:B------:R-:W-:Y:S01]  /*3710*/  IADD3 R50, P6, PT, R88, UR29, RZ ;  /* 0x0000001d58327c10 */ /* 0x000fe2000ffde0ff */
[----:B------:R2:W-:Y:S01]  /*3720*/  LDGSTS.E [R93+0x78], desc[UR20][R52.64], P2 ;  /* 0x00078000345d7fae */ /* 0x0005e200091a1014 */
[----:B------:R-:W-:Y:S02]  /*3730*/  ISETP.GE.AND P2, PT, R97, 0x40, PT ;  /* 0x000000406100780c */ /* 0x000fe40003f46270 */
[----:B------:R-:W-:Y:S01]  /*3740*/  IADD3.X R51, PT, PT, R89, UR30, RZ, P6, !PT ;  /* 0x0000001e59337c10 */ /* 0x000fe2000b7fe4ff */
[----:B------:R-:W0:Y:S01]  /*3750*/  LDGDEPBAR ;  /* 0x00000000000079af */ /* 0x000e220000000000 */
[----:B------:R-:W-:-:S03]  /*3760*/  IADD3 R54, P6, PT, R84, UR29, RZ ;  /* 0x0000001d54367c10 */ /* 0x000fc6000ffde0ff */
[----:B------:R2:W-:Y:S01]  /*3770*/  LDGSTS.E [R9+0xc000], desc[UR20][R48.64], P5 ;  /* 0x0c00000030097fae */ /* 0x0005e2000a9a1014 */
[----:B------:R-:W-:-:S03]  /*3780*/  IADD3.X R55, PT, PT, R85, UR30, RZ, P6, !PT ;  /* 0x0000001e55377c10 */ /* 0x000fc6000b7fe4ff */
        /* <DEDUP_REMOVED lines=8> */
[----:B------:R-:W-:Y:S05]  /*3810*/  @!P2 BRA `(.L_x_21) ;  /* 0x0000001400d0a947 */ /* 0x000fea0003800000 */
[----:B--2---:R-:W-:Y:S01]  /*3820*/  SHF.R.S32.HI R9, RZ, 0x1f, R101 ;  /* 0x0000001fff097819 */ /* 0x004fe20000011465 */
[----:B------:R-:W1:Y:S01]  /*3830*/  LDCU.128 UR16, c[0x0][0x380] ;  /* 0x00007000ff1077ac */ /* 0x000e620008000c00 */
[----:B------:R-:W-:Y:S01]  /*3840*/  IADD3 R72, P5, PT, R101, R4, RZ ;  /* 0x0000000465487210 */ /* 0x000fe20007fbe0ff */
[----:B------:R-:W-:Y:S01]  /*3850*/  VIADD R99, R99, 0xffffffa0 ;  /* 0xffffffa063637836 */ /* 0x000fe20000000000 */
[C---:B------:R-:W-:Y:S01]  /*3860*/  IADD3 R70, P6, PT, R101.reuse, R5, RZ ;  /* 0x0000000565467210 */ /* 0x040fe20007fde0ff */
[----:B------:R-:W-:Y:S01]  /*3870*/  UIMAD UR22, UR22, 0xc, URZ ;  /* 0x0000000c161678a4 */ /* 0x000fe2000f8e02ff */
[-C--:B------:R-:W-:Y:S01]  /*3880*/  LEA.HI.X.SX32 R73, R4, R9.reuse, 0x1, P5 ;  /* 0x0000000904497211 */ /* 0x080fe200028f0eff */
[----:B------:R-:W-:Y:S01]  /*3890*/  UIMAD UR23, UR5, 0xc, URZ ;  /* 0x0000000c051778a4 */ /* 0x000fe2000f8e02ff */
[C---:B------:R-:W-:Y:S01]  /*38a0*/  IADD3 R68, P2, PT, R101.reuse, R6, RZ ;  /* 0x0000000665447210 */ /* 0x040fe20007f5e0ff */
[----:B------:R-:W-:Y:S01]  /*38b0*/  UMOV UR6, URZ ;  /* 0x000000ff00067c82 */ /* 0x000fe20008000000 */
[----:B------:R-:W-:Y:S01]  /*38c0*/  IADD3 R64, P5, PT, R101, R8, RZ ;  /* 0x0000000865407210 */ /* 0x000fe20007fbe0ff */
[----:B------:R-:W-:Y:S01]  /*38d0*/  UMOV UR5, URZ ;  /* 0x000000ff00057c82 */ /* 0x000fe20008000000 */
[----:B------:R-:W-:Y:S01]  /*38e0*/  SHF.R.S32.HI R4, RZ, 0x1f, R97 ;  /* 0x0000001fff047819 */ /* 0x000fe20000011461 */
[----:B------:R-:W-:Y:S01]  /*38f0*/  UMOV UR7, URZ ;  /* 0x000000ff00077c82 */ /* 0x000fe20008000000 */
[-C--:B------:R-:W-:Y:S01]  /*3900*/  LEA.HI.X.SX32 R71, R5, R9.reuse, 0x1, P6 ;  /* 0x0000000905477211 */ /* 0x080fe200030f0eff */
[----:B------:R-:W-:Y:S01]  /*3910*/  IMAD R5, R11, UR26, RZ ;  /* 0x0000001a0b057c24 */ /* 0x000fe2000f8e02ff */
[----:B------:R-:W-:-:S02]  /*3920*/  LEA.HI.X.SX32 R69, R6, R9, 0x1, P2 ;  /* 0x0000000906457211 */ /* 0x000fc400010f0eff */
[----:B------:R-:W-:Y:S01]  /*3930*/  LEA.HI.X.SX32 R65, R8, R9, 0x1, P5 ;  /* 0x0000000908417211 */ /* 0x000fe200028f0eff */
[----:B-1----:R-:W-:Y:S01]  /*3940*/  UIMAD.WIDE.U32 UR14, UR11, 0xc, UR18 ;  /* 0x0000000c0b0e78a5 */ /* 0x002fe2000f8e0012 */
[----:B------:R-:W-:Y:S01]  /*3950*/  LEA.HI R97, R4, R97, RZ, 0x5 ;  /* 0x0000006104617211 */ /* 0x000fe200078f28ff */
[----:B------:R-:W-:Y:S01]  /*3960*/  UIMAD.WIDE.U32 UR16, UR8, 0xc, UR16 ;  /* 0x0000000c081078a5 */ /* 0x000fe2000f8e0010 */
[C---:B------:R-:W-:Y:S01]  /*3970*/  IADD3 R66, P3, PT, R101.reuse, R7, RZ ;  /* 0x0000000765427210 */ /* 0x040fe20007f7e0ff */
[----:B------:R-:W-:Y:S01]  /*3980*/  UMOV UR18, 0x1 ;  /* 0x0000000100127882 */ /* 0x000fe20000000000 */
[C---:B------:R-:W-:Y:S01]  /*3990*/  IADD3 R62, P6, PT, R101.reuse, R10, RZ ;  /* 0x0000000a653e7210 */ /* 0x040fe20007fde0ff */
[----:B------:R-:W-:Y:S01]  /*39a0*/  UIADD3 UR17, UPT, UPT, UR17, UR22, URZ ;  /* 0x0000001611117290 */ /* 0x000fe2000fffe0ff */
[----:B------:R-:W-:Y:S01]  /*39b0*/  IADD3 R60, P2, PT, R101, R19, RZ ;  /* 0x00000013653c7210 */ /* 0x000fe20007f5e0ff */
[----:B------:R-:W-:Y:S01]  /*39c0*/  UMOV UR19, 0x2 ;  /* 0x0000000200137882 */ /* 0x000fe20000000000 */
[----:B------:R-:W-:Y:S01]  /*39d0*/  SHF.R.S32.HI R4, RZ, 0x1f, R98 ;  /* 0x0000001fff047819 */ /* 0x000fe20000011462 */
[----:B------:R-:W-:Y:S01]  /*39e0*/  UMOV UR8, URZ ;  /* 0x000000ff00087c82 */ /* 0x000fe20008000000 */
[----:B------:R-:W-:Y:S01]  /*39f0*/  IADD3 R56, P5, PT, R98, R21, RZ ;  /* 0x0000001562387210 */ /* 0x000fe20007fbe0ff */
[----:B------:R-:W-:Y:S01]  /*3a00*/  UIADD3 UR23, UPT, UPT, UR15, UR23, URZ ;  /* 0x000000170f177290 */ /* 0x000fe2000fffe0ff */
[-C--:B------:R-:W-:Y:S01]  /*3a10*/  LEA.HI.X.SX32 R67, R7, R9.reuse, 0x1, P3 ;  /* 0x0000000907437211 */ /* 0x080fe200018f0eff */
[----:B------:R-:W-:Y:S01]  /*3a20*/  IMAD R7, R12, UR26, RZ ;  /* 0x0000001a0c077c24 */ /* 0x000fe2000f8e02ff */
[-C--:B------:R-:W-:Y:S01]  /*3a30*/  LEA.HI.X.SX32 R63, R10, R9.reuse, 0x1, P6 ;  /* 0x000000090a3f7211 */ /* 0x080fe200030f0eff */
[----:B------:R-:W-:Y:S01]  /*3a40*/  UMOV UR22, UR14 ;  /* 0x0000000e00167c82 */ /* 0x000fe20008000000 */
[----:B------:R-:W-:Y:S01]  /*3a50*/  LEA.HI.X.SX32 R61, R19, R9, 0x1, P2 ;  /* 0x00000009133d7211 */ /* 0x000fe200010f0eff */
[----:B------:R-:W-:Y:S01]  /*3a60*/  IMAD R19, R14, UR26, RZ ;  /* 0x0000001a0e137c24 */ /* 0x000fe2000f8e02ff */
[----:B------:R-:W-:-:S02]  /*3a70*/  LEA.HI.X.SX32 R57, R21, R4, 0x1, P5 ;  /* 0x0000000415397211 */ /* 0x000fc400028f0eff */
[----:B------:R-:W-:Y:S02]  /*3a80*/  IADD3 R58, P3, PT, R101, R20, RZ ;  /* 0x00000014653a7210 */ /* 0x000fe40007f7e0ff */
[C---:B------:R-:W-:Y:S02]  /*3a90*/  IADD3 R54, P6, PT, R98.reuse, R22, RZ ;  /* 0x0000001662367210 */ /* 0x040fe40007fde0ff */
[C---:B------:R-:W-:Y:S02]  /*3aa0*/  IADD3 R52, P2, PT, R98.reuse, R23, RZ ;  /* 0x0000001762347210 */ /* 0x040fe40007f5e0ff */
[----:B------:R-:W-:Y:S02]  /*3ab0*/  IADD3 R48, P5, PT, R98, R25, RZ ;  /* 0x0000001962307210 */ /* 0x000fe40007fbe0ff */
[----:B------:R-:W-:Y:S01]  /*3ac0*/  LEA.HI.X.SX32 R59, R20, R9, 0x1, P3 ;  /* 0x00000009143b7211 */ /* 0x000fe200018f0eff */
[----:B------:R-:W-:Y:S01]  /*3ad0*/  IMAD R9, R13, UR26, RZ ;  /* 0x0000001a0d097c24 */ /* 0x000fe2000f8e02ff */
[----:B------:R-:W-:-:S02]  /*3ae0*/  LEA.HI.X.SX32 R55, R22, R4, 0x1, P6 ;  /* 0x0000000416377211 */ /* 0x000fc400030f0eff */
[-C--:B------:R-:W-:Y:S02]  /*3af0*/  LEA.HI.X.SX32 R53, R23, R4.reuse, 0x1, P2 ;  /* 0x0000000417357211 */ /* 0x080fe400010f0eff */
[----:B------:R-:W-:Y:S02]  /*3b00*/  LEA.HI.X.SX32 R49, R25, R4, 0x1, P5 ;  /* 0x0000000419317211 */ /* 0x000fe400028f0eff */
[C---:B------:R-:W-:Y:S02]  /*3b10*/  IADD3 R50, P3, PT, R98.reuse, R24, RZ ;  /* 0x0000001862327210 */ /* 0x040fe40007f7e0ff */
[C---:B------:R-:W-:Y:S02]  /*3b20*/  IADD3 R46, P6, PT, R98.reuse, R26, RZ ;  /* 0x0000001a622e7210 */ /* 0x040fe40007fde0ff */
[C---:B------:R-:W-:Y:S02]  /*3b30*/  IADD3 R44, P2, PT, R98.reuse, R27, RZ ;  /* 0x0000001b622c7210 */ /* 0x040fe40007f5e0ff */
[----:B------:R-:W-:-:S02]  /*3b40*/  IADD3 R40, P5, PT, R98, R31, RZ ;  /* 0x0000001f62287210 */ /* 0x000fc40007fbe0ff */
[-C--:B------:R-:W-:Y:S02]  /*3b50*/  LEA.HI.X.SX32 R51, R24, R4.reuse, 0x1, P3 ;  /* 0x0000000418337211 */ /* 0x080fe400018f0eff */
[-C--:B------:R-:W-:Y:S02]  /*3b60*/  LEA.HI.X.SX32 R47, R26, R4.reuse, 0x1, P6 ;  /* 0x000000041a2f7211 */ /* 0x080fe400030f0eff */
[-C--:B------:R-:W-:Y:S02]  /*3b70*/  LEA.HI.X.SX32 R45, R27, R4.reuse, 0x1, P2 ;  /* 0x000000041b2d7211 */ /* 0x080fe400010f0eff */
[----:B------:R-:W-:Y:S02]  /*3b80*/  LEA.HI.X.SX32 R41, R31, R4, 0x1, P5 ;  /* 0x000000041f297211 */ /* 0x000fe400028f0eff */
[C---:B------:R-:W-:Y:S02]  /*3b90*/  IADD3 R42, P3, PT, R98.reuse, R29, RZ ;  /* 0x0000001d622a7210 */ /* 0x040fe40007f7e0ff */
[----:B------:R-:W-:-:S02]  /*3ba0*/  IADD3 R38, P6, PT, R98, R32, RZ ;  /* 0x0000002062267210 */ /* 0x000fc40007fde0ff */
[C---:B------:R-:W-:Y:S02]  /*3bb0*/  IADD3 R6, P2, PT, R98.reuse, R34, RZ ;  /* 0x0000002262067210 */ /* 0x040fe40007f5e0ff */
[----:B------:R-:W-:Y:S02]  /*3bc0*/  IADD3 R10, P5, PT, R98, R5, RZ ;  /* 0x00000005620a7210 */ /* 0x000fe40007fbe0ff */
[-C--:B------:R-:W-:Y:S02]  /*3bd0*/  LEA.HI.X.SX32 R43, R29, R4.reuse, 0x1, P3 ;  /* 0x000000041d2b7211 */ /* 0x080fe400018f0eff */
[-C--:B------:R-:W-:Y:S01]  /*3be0*/  LEA.HI.X.SX32 R39, R32, R4.reuse, 0x1, P6 ;  /* 0x0000000420277211 */ /* 0x080fe200030f0eff */
[----:B------:R-:W-:Y:S01]  /*3bf0*/  IMAD.SHL.U32 R32, R6, 0x4, RZ ;  /* 0x0000000406207824 */ /* 0x000fe200078e00ff */
[-C--:B------:R-:W-:Y:S02]  /*3c00*/  LEA.HI.X.SX32 R21, R34, R4.reuse, 0x1, P2 ;  /* 0x0000000422157211 */ /* 0x080fe400010f0eff */
[----:B------:R-:W-:-:S02]  /*3c10*/  LEA.HI.X.SX32 R5, R5, R4, 0x1, P5 ;  /* 0x0000000405057211 */ /* 0x000fc400028f0eff */
[C---:B------:R-:W-:Y:S02]  /*3c20*/  IADD3 R29, P3, PT, R98.reuse, R94, RZ ;  /* 0x0000005e621d7210 */ /* 0x040fe40007f7e0ff */
[C---:B------:R-:W-:Y:S02]  /*3c30*/  IADD3 R75, P2, PT, R98.reuse, R7, RZ ;  /* 0x00000007624b7210 */ /* 0x040fe40007f5e0ff */
[C---:B------:R-:W-:Y:S02]  /*3c40*/  IADD3 R78, P5, PT, R98.reuse, R9, RZ ;  /* 0x00000009624e7210 */ /* 0x040fe40007fbe0ff */
[----:B------:R-:W-:Y:S02]  /*3c50*/  IADD3 R79, P6, PT, R98, R19, RZ ;  /* 0x00000013624f7210 */ /* 0x000fe40007fde0ff */
[----:B------:R-:W-:Y:S02]  /*3c60*/  SHF.R.S32.HI R97, RZ, 0x5, R97 ;  /* 0x00000005ff617819 */ /* 0x000fe40000011461 */
[----:B------:R-:W-:-:S02]  /*3c70*/  LEA.HI.X.SX32 R94, R94, R4, 0x1, P3 ;  /* 0x000000045e5e7211 */ /* 0x000fc400018f0eff */
[-C--:B------:R-:W-:Y:S01]  /*3c80*/  LEA.HI.X.SX32 R74, R7, R4.reuse, 0x1, P2 ;  /* 0x00000004074a7211 */ /* 0x080fe200010f0eff */
[----:B------:R-:W-:Y:S01]  /*3c90*/  VIADD R80, R97, 0xfffffffd ;  /* 0xfffffffd61507836 */ /* 0x000fe20000000000 */
[-C--:B------:R-:W-:Y:S02]  /*3ca0*/  LEA.HI.X.SX32 R9, R9, R4.reuse, 0x1, P5 ;  /* 0x0000000409097211 */ /* 0x080fe400028f0eff */
[----:B------:R-:W-:Y:S01]  /*3cb0*/  LEA.HI.X.SX32 R8, R19, R4, 0x1, P6 ;  /* 0x0000000413087211 */ /* 0x000fe200030f0eff */
[----:B------:R-:W-:Y:S01]  /*3cc0*/  IMAD.MOV.U32 R4, RZ, RZ, RZ ;  /* 0x000000ffff047224 */ /* 0x000fe200078e00ff */
[----:B------:R-:W-:Y:S02]  /*3cd0*/  VIMNMX R81, PT, PT, R97, 0x2, !PT ;  /* 0x0000000261517848 */ /* 0x000fe40007fe0100 */
[C---:B------:R-:W-:Y:S01]  /*3ce0*/  SHF.L.U64.HI R73, R72.reuse, 0x2, R73 ;  /* 0x0000000248497819 */ /* 0x040fe20000010249 */
[----:B------:R-:W-:Y:S01]  /*3cf0*/  IMAD.SHL.U32 R72, R72, 0x4, RZ ;  /* 0x0000000448487824 */ /* 0x000fe200078e00ff */
        /* <DEDUP_REMOVED lines=44> */
[----:B------:R-:W-:Y:S01]  /*3fc0*/  SHF.L.U64.HI R34, R6, 0x2, R21 ;  /* 0x0000000206227819 */ /* 0x000fe20000010215 */
[----:B------:R-:W-:-:S07]  /*3fd0*/  VIADD R81, R81, 0xffffffff ;  /* 0xffffffff51517836 */ /* 0x000fce0000000000 */
.L_x_24:
[----:B------:R-:W-:Y:S01]  /*3fe0*/  IMAD.U32 R4, R4, -0x80000000, RZ ;  /* 0x8000000004047824 */ /* 0x000fe200078e00ff */
[----:B------:R-:W-:-:S03]  /*3ff0*/  UIADD3 UR6, UPT, UPT, UR6, 0x1, URZ ;  /* 0x0000000106067890 */ /* 0x000fc6000fffe0ff */
[----:B------:R-:W1:Y:S01]  /*4000*/  SYNCS.PHASECHK.TRANS64.TRYWAIT P2, [UR10], R4 ;  /* 0x00000004ff0075a7 */ /* 0x000e62000804110a */
[----:B------:R-:W-:-:S04]  /*4010*/  UISETP.GT.AND UP1, UPT, UR6, 0x1, UPT ;  /* 0x000000010600788c */ /* 0x000fc8000bf24270 */
[----:B------:R-:W-:-:S04]  /*4020*/  USEL UR6, UR6, URZ, !UP1 ;  /* 0x000000ff06067287 */ /* 0x000fc8000c800000 */
[----:B------:R-:W-:Y:S01]  /*4030*/  ULEA UR4, UR6, UR9, 0xe ;  /* 0x0000000906047291 */ /* 0x000fe2000f8e70ff */
[----:B-1----:R-:W-:Y:S11]  /*4040*/  @!P2 BRA `(.L_x_22) ;  /* 0x0000002000b0a947 */ /* 0x002ff60003800000 */
.L_x_30:
[----:B------:R-:W-:-:S04]  /*4050*/  DEPBAR.LE SB0, 0x2 ;  /* 0x000080800000791a */ /* 0x000fc80000000000 */
[----:B------:R-:W-:Y:S01]  /*4060*/  BAR.SYNC.DEFER_BLOCKING 0x0 ;  /* 0x0000000000007b1d */ /* 0x000fe20000010000 */
[----:B------:R-:W-:Y:S02]  /*4070*/  UIADD3 UR5, UPT, UPT, UR5, 0x1, URZ ;  /* 0x0000000105057890 */ /* 0x000fe4000fffe0ff */
[----:B------:R-:W-:Y:S02]  /*4080*/  ULEA UR10, UR18, UR9, 0x3 ;  /* 0x00000009120a7291 */ /* 0x000fe4000f8e18ff */
[----:B------:R-:W-:Y:S02]  /*4090*/  UISETP.GT.AND UP1, UPT, UR5, 0x2, UPT ;  /* 0x000000020500788c */ /* 0x000fe4000bf24270 */
[----:B------:R-:W-:Y:S02]  /*40a0*/  UIADD3 UR10, UPT, UPT, UR10, 0xe000, URZ ;  /* 0x0000e0000a0a7890 */ /* 0x000fe4000fffe0ff */
[----:B------:R-:W-:Y:S01]  /*40b0*/  USEL UR5, UR5, URZ, !UP1 ;  /* 0x000000ff05057287 */ /* 0x000fe2000c800000 */
[----:B------:R-:W1:Y:S04]  /*40c0*/  LDS R27, [R103+UR4] ;  /* 0x00000004671b7984 */ /* 0x000e680008000800 */
[----:B------:R-:W2:Y:S04]  /*40d0*/  LDS R4, [R103+UR4+0x8] ;  /* 0x0000080467047984 */ /* 0x000ea80008000800 */
[----:B------:R-:W3:Y:S04]  /*40e0*/  LDS R5, [R103+UR4+0x10] ;  /* 0x0000100467057984 */ /* 0x000ee80008000800 */
[----:B------:R-:W4:Y:S04]  /*40f0*/  LDS R6, [R103+UR4+0x18] ;  /* 0x0000180467067984 */ /* 0x000f280008000800 */
[----:B------:R-:W5:Y:S04]  /*4100*/  LDS R7, [R103+UR4+0x20] ;  /* 0x0000200467077984 */ /* 0x000f680008000800 */
[----:B------:R-:W1:Y:S04]  /*4110*/  LDS R8, [R103+UR4+0x28] ;  /* 0x0000280467087984 */ /* 0x000e680008000800 */
[----:B------:R-:W4:Y:S04]  /*4120*/  LDS R9, [R103+UR4+0x30] ;  /* 0x0000300467097984 */ /* 0x000f280008000800 */
[----:B------:R-:W5:Y:S04]  /*4130*/  LDS R20, [R103+UR4+0x38] ;  /* 0x0000380467147984 */ /* 0x000f680008000800 */
[----:B------:R-:W5:Y:S04]  /*4140*/  LDS R21, [R103+UR4+0x40] ;  /* 0x0000400467157984 */ /* 0x000f680008000800 */
[----:B------:R-:W5:Y:S04]  /*4150*/  LDS R22, [R103+UR4+0x48] ;  /* 0x0000480467167984 */ /* 0x000f680008000800 */
[----:B------:R-:W5:Y:S04]  /*4160*/  LDS R23, [R103+UR4+0x50] ;  /* 0x0000500467177984 */ /* 0x000f680008000800 */
[----:B------:R-:W5:Y:S04]  /*4170*/  LDS R24, [R103+UR4+0x58] ;  /* 0x0000580467187984 */ /* 0x000f680008000800 */
[----:B------:R-:W5:Y:S04]  /*4180*/  LDS R25, [R103+UR4+0x60] ;  /* 0x0000600467197984 */ /* 0x000f680008000800 */
[----:B------:R-:W5:Y:S04]  /*4190*/  LDS R26, [R103+UR4+0x68] ;  /* 0x00006804671a7984 */ /* 0x000f680008000800 */
[----:B------:R-:W5:Y:S04]  /*41a0*/  LDS R82, [R103+UR4+0x70] ;  /* 0x0000700467527984 */ /* 0x000f680008000800 */
[----:B------:R-:W5:Y:S01]  /*41b0*/  LDS R83, [R103+UR4+0x78] ;  /* 0x0000780467537984 */ /* 0x000f620008000800 */
[----:B-1----:R1:W-:Y:S01]  /*41c0*/  STTM tmem[UR13], R27 ;  /* 0x0000001b000079ed */ /* 0x0023e2000804000d */
[----:B--2---:R2:W-:Y:S01]  /*41d0*/  STTM tmem[UR13+0x2], R4 ;  /* 0x00000204000079ed */ /* 0x0045e2000804000d */
[----:B---3--:R2:W-:Y:S01]  /*41e0*/  STTM tmem[UR13+0x4], R5 ;  /* 0x00000405000079ed */ /* 0x0085e2000804000d */
[----:B----4-:R2:W-:Y:S01]  /*41f0*/  STTM tmem[UR13+0x6], R6 ;  /* 0x00000606000079ed */ /* 0x0105e2000804000d */
[----:B-----5:R2:W-:Y:S01]  /*4200*/  STTM tmem[UR13+0x8], R7 ;  /* 0x00000807000079ed */ /* 0x0205e2000804000d */
[----:B------:R2:W-:Y:S01]  /*4210*/  STTM tmem[UR13+0xa], R8 ;  /* 0x00000a08000079ed */ /* 0x0005e2000804000d */
[----:B------:R2:W-:Y:S01]  /*4220*/  STTM tmem[UR13+0xc], R9 ;  /* 0x00000c09000079ed */ /* 0x0005e2000804000d */
[----:B------:R2:W-:Y:S01]  /*4230*/  STTM tmem[UR13+0xe], R20 ;  /* 0x00000e14000079ed */ /* 0x0005e2000804000d */
[----:B------:R2:W-:Y:S01]  /*4240*/  STTM tmem[UR13+0x10], R21 ;  /* 0x00001015000079ed */ /* 0x0005e2000804000d */
[----:B-1----:R-:W-:Y:S01]  /*4250*/  VIADD R27, R103, UR4 ;  /* 0x00000004671b7c36 */ /* 0x002fe20008000000 */
[----:B------:R-:W-:Y:S01]  /*4260*/  UMOV UR4, UR7 ;  /* 0x0000000700047c82 */ /* 0x000fe20008000000 */
[----:B------:R2:W-:Y:S01]  /*4270*/  STTM tmem[UR13+0x12], R22 ;  /* 0x00001216000079ed */ /* 0x0005e2000804000d */
[----:B------:R2:W-:Y:S01]  /*4280*/  STTM tmem[UR13+0x14], R23 ;  /* 0x00001417000079ed */ /* 0x0005e2000804000d */
[----:B------:R2:W-:Y:S01]  /*4290*/  STTM tmem[UR13+0x16], R24 ;  /* 0x00001618000079ed */ /* 0x0005e2000804000d */
[----:B------:R2:W-:Y:S01]  /*42a0*/  STTM tmem[UR13+0x18], R25 ;  /* 0x00001819000079ed */ /* 0x0005e2000804000d */
[----:B------:R2:W-:Y:S01]  /*42b0*/  STTM tmem[UR13+0x1a], R26 ;  /* 0x00001a1a000079ed */ /* 0x0005e2000804000d */
[----:B------:R2:W-:Y:S01]  /*42c0*/  STTM tmem[UR13+0x1c], R82 ;  /* 0x00001c52000079ed */ /* 0x0005e2000804000d */
[----:B------:R2:W-:Y:S01]  /*42d0*/  STTM tmem[UR13+0x1e], R83 ;  /* 0x00001e53000079ed */ /* 0x0005e2000804000d */
[----:B------:R-:W1:Y:S02]  /*42e0*/  FENCE.VIEW.ASYNC.T ;  /* 0x00000000000073c6 */ /* 0x000e640000000200 */
[----:B-1----:R-:W-:Y:S06]  /*42f0*/  BAR.SYNC.DEFER_BLOCKING 0x0 ;  /* 0x0000000000007b1d */ /* 0x002fec0000010000 */
[----:B------:R-:W-:Y:S05]  /*4300*/  @P4 BRA `(.L_x_23) ;  /* 0x00000000007c4947 */ /* 0x000fea0003800000 */
[----:B------:R-:W-:Y:S02]  /*4310*/  ULEA UR7, UR5, UR9, 0xd ;  /* 0x0000000905077291 */ /* 0x000fe4000f8e68ff */
[----:B------:R-:W-:Y:S02]  /*4320*/  UIADD3 UR26, UPT, UPT, UR24, 0x48, URZ ;  /* 0x00000048181a7890 */ /* 0x000fe4000fffe0ff */
[----:B------:R-:W-:Y:S02]  /*4330*/  UIADD3 UR7, UPT, UPT, UR7, 0x8000, URZ ;  /* 0x0000800007077890 */ /* 0x000fe4000fffe0ff */
[----:B------:R-:W-:Y:S02]  /*4340*/  UIADD3 UR31, UPT, UPT, UR24, 0x50, URZ ;  /* 0x00000050181f7890 */ /* 0x000fe4000fffe0ff */
[----:B------:R-:W-:Y:S02]  /*4350*/  USHF.R.U32.HI UR7, URZ, 0x4, UR7 ;  /* 0x00000004ff077899 */ /* 0x000fe40008011607 */
[----:B------:R-:W-:-:S02]  /*4360*/  UIADD3 UR44, UPT, UPT, UR24, 0x58, URZ ;  /* 0x00000058182c7890 */ /* 0x000fc4000fffe0ff */
[----:B------:R-:W-:Y:S01]  /*4370*/  USGXT.U32 UR14, UR7, 0xe ;  /* 0x0000000e070e789a */ /* 0x000fe20008000000 */
[----:B------:R-:W-:Y:S02]  /*4380*/  UMOV UR38, 0x0 ;  /* 0x0000000000267882 */ /* 0x000fe40000000000 */
[----:B------:R-:W-:Y:S01]  /*4390*/  UMOV UR7, URZ ;  /* 0x000000ff00077c82 */ /* 0x000fe20008000000 */
[----:B------:R-:W-:Y:S01]  /*43a0*/  UIADD3 UR32, UP1, UPT, UR14, 0x2, URZ ;  /* 0x000000020e207890 */ /* 0x000fe2000ff3e0ff */
[----:B------:R-:W-:Y:S01]  /*43b0*/  UMOV UR39, 0x8100910 ;  /* 0x0810091000277882 */ /* 0x000fe20000000000 */
[----:B------:R-:W-:Y:S02]  /*43c0*/  UMOV UR15, 0x40004040 ;  /* 0x40004040000f7882 */ /* 0x000fe40000000000 */
[----:B------:R-:W-:Y:S01]  /*43d0*/  UIADD3.X UR33, UPT, UPT, UR7, 0x40004040, URZ, UP1, !UPT ;  /* 0x4000404007217890 */ /* 0x000fe20008ffe4ff */
[----:B------:R1:W-:Y:S01]  /*43e0*/  UTCHMMA tmem[UR25], gdesc[UR14], tmem[UR24], tmem[UR38], idesc[UR39], UPT ;  /* 0x00ff260e190079ea */ /* 0x0003e2000b800018 */
[----:B------:R-:W-:-:S02]  /*43f0*/  UIADD3 UR34, UP1, UPT, UR32, 0x2, URZ ;  /* 0x0000000220227890 */ /* 0x000fc4000ff3e0ff */
[----:B------:R-:W-:Y:S02]  /*4400*/  UIADD3 UR36, UP2, UPT, UR32, 0x4, URZ ;  /* 0x0000000420247890 */ /* 0x000fe4000ff5e0ff */
[----:B------:R-:W-:Y:S02]  /*4410*/  UIADD3.X UR35, UPT, UPT, UR33, URZ, URZ, UP1, !UPT ;  /* 0x000000ff21237290 */ /* 0x000fe40008ffe4ff */
[----:B------:R-:W-:Y:S01]  /*4420*/  UIADD3.X UR37, UPT, UPT, UR33, URZ, URZ, UP2, !UPT ;  /* 0x000000ff21257290 */ /* 0x000fe200097fe4ff */
[----:B------:R-:W-:Y:S01]  /*4430*/  UMOV UR40, 0x0 ;  /* 0x0000000000287882 */ /* 0x000fe20000000000 */
[----:B------:R-:W-:Y:S01]  /*4440*/  UMOV UR41, 0x8100910 ;  /* 0x0810091000297882 */ /* 0x000fe20000000000 */
[----:B------:R-:W-:Y:S01]  /*4450*/  UMOV UR42, 0x0 ;  /* 0x00000000002a7882 */ /* 0x000fe20000000000 */
[----:B------:R-:W-:Y:S01]  /*4460*/  UMOV UR43, 0x8100910 ;  /* 0x08100910002b7882 */ /* 0x000fe20000000000 */
        /* <DEDUP_REMOVED lines=9> */
.L_x_23:
[----:B------:R-:W-:Y:S01]  /*4500*/  BAR.SYNC.DEFER_BLOCKING 0x0 ;  /* 0x0000000000007b1d */ /* 0x000fe20000010000 */
[-C--:B------:R-:W-:Y:S01]  /*4510*/  ISETP.GE.AND P3, PT, R0, R99.reuse, PT ;  /* 0x000000630000720c */ /* 0x080fe20003f66270 */
[----:B------:R-:W-:Y:S01]  /*4520*/  UIADD3 UR19, UPT, UPT, UR19, 0x1, URZ ;  /* 0x0000000113137890 */ /* 0x000fe2000fffe0ff */
[----:B------:R-:W-:Y:S01]  /*4530*/  ISETP.LE.AND P2, PT, R80, UR8, PT ;  /* 0x0000000850007c0c */ /* 0x000fe2000bf43270 */
[----:B------:R-:W-:Y:S01]  /*4540*/  UIADD3 UR8, UPT, UPT, UR8, 0x1, URZ ;  /* 0x0000000108087890 */ /* 0x000fe2000fffe0ff */
[----:B--2---:R-:W-:Y:S01]  /*4550*/  SEL R4, RZ, 0x4, P3 ;  /* 0x00000004ff047807 */ /* 0x004fe20001800000 */
[----:B------:R-:W-:Y:S01]  /*4560*/  UISETP.GT.AND UP1, UPT, UR19, 0x2, UPT ;  /* 0x000000021300788c */ /* 0x000fe2000bf24270 */
[----:B------:R-:W-:Y:S01]  /*4570*/  ISETP.GE.AND P3, PT, R96, R99, PT ;  /* 0x000000636000720c */ /* 0x000fe20003f66270 */
[----:B------:R-:W-:Y:S01]  /*4580*/  UIADD3 UR18, UPT, UPT, UR18, 0x1, URZ ;  /* 0x0000000112127890 */ /* 0x000fe2000fffe0ff */
[----:B------:R-:W-:Y:S01]  /*4590*/  SEL R4, R4, RZ, !P2 ;  /* 0x000000ff04047207 */ /* 0x000fe20005000000 */
[----:B------:R-:W-:Y:S01]  /*45a0*/  USEL UR19, UR19, URZ, !UP1 ;  /* 0x000000ff13137287 */ /* 0x000fe2000c800000 */
[----:B------:R-:W-:Y:S01]  /*45b0*/  SEL R5, RZ, 0x4, P3 ;  /* 0x00000004ff057807 */ /* 0x000fe20001800000 */
[----:B------:R-:W-:Y:S01]  /*45c0*/  UISETP.GT.AND UP1, UPT, UR18, 0x1, UPT ;  /* 0x000000011200788c */ /* 0x000fe2000bf24270 */
[----:B------:R-:W-:Y:S01]  /*45d0*/  ISETP.NE.U32.AND P5, PT, R4, RZ, PT ;  /* 0x000000ff0400720c */ /* 0x000fe20003fa5070 */
[----:B-1----:R-:W-:Y:S01]  /*45e0*/  ULEA UR7, UR19, UR9, 0xd ;  /* 0x0000000913077291 */ /* 0x002fe2000f8e68ff */
[----:B------:R-:W-:Y:S01]  /*45f0*/  IADD3 R4, P3, PT, R29, UR16, RZ ;  /* 0x000000101d047c10 */ /* 0x000fe2000ff7e0ff */
[----:B------:R-:W-:Y:S01]  /*4600*/  USEL UR18, UR18, URZ, !UP1 ;  /* 0x000000ff12127287 */ /* 0x000fe2000c800000 */
[----:B------:R-:W-:-:S02]  /*4610*/  SEL R6, R5, RZ, !P2 ;  /* 0x000000ff05067207 */ /* 0x000fc40005000000 */
[----:B------:R-:W-:Y:S01]  /*4620*/  ISETP.GE.AND P6, PT, R95, R99, PT ;  /* 0x000000635f00720c */ /* 0x000fe20003fc6270 */
[----:B------:R-:W-:Y:S01]  /*4630*/  VIADD R83, R102, UR7 ;  /* 0x0000000766537c36 */ /* 0x000fe20008000000 */
[----:B------:R-:W-:Y:S01]  /*4640*/  IADD3.X R5, PT, PT, R31, UR17, RZ, P3, !PT ;  /* 0x000000111f057c10 */ /* 0x000fe20009ffe4ff */
[----:B------:R-:W-:Y:S01]  /*4650*/  USEL UR7, URZ, 0x1, !UP1 ;  /* 0x00000001ff077887 */ /* 0x000fe2000c800000 */
[----:B------:R-:W-:Y:S02]  /*4660*/  ISETP.NE.U32.AND P3, PT, R6, RZ, PT ;  /* 0x000000ff0600720c */ /* 0x000fe40003f65070 */
[----:B------:R-:W-:Y:S01]  /*4670*/  SEL R7, RZ, 0x4, P6 ;  /* 0x00000004ff077807 */ /* 0x000fe20003000000 */
[----:B------:R-:W-:Y:S01]  /*4680*/  @!PT LDS RZ, [RZ] ;  /* 0x00000000fffff984 */ /* 0x000fe20000000800 */
[----:B------:R-:W-:Y:S01]  /*4690*/  @!PT LDS RZ, [RZ] ;  /* 0x00000000fffff984 */ /* 0x000fe20000000800 */
[----:B------:R-:W-:Y:S01]  /*46a0*/  @!PT LDS RZ, [RZ] ;  /* 0x00000000fffff984 */ /* 0x000fe20000000800 */
[----:B------:R1:W-:Y:S01]  /*46b0*/  LDGSTS.E [R27], desc[UR20][R4.64], P5 ;  /* 0x00000000041b7fae */ /* 0x0003e2000a9a1014 */
[----:B------:R-:W-:Y:S01]  /*46c0*/  IADD3 R6, P5, PT, R32, UR16, RZ ;  /* 0x0000001020067c10 */ /* 0x000fe2000ffbe0ff */
[----:B------:R-:W-:Y:S01]  /*46d0*/  ULOP3.LUT UR7, UR4, UR7, URZ, 0x3c, !UPT ;  /* 0x0000000704077292 */ /* 0x000fe2000f8e3cff */
[----:B------:R-:W-:-:S02]  /*46e0*/  SEL R8, R7, RZ, !P2 ;  /* 0x000000ff07087207 */ /* 0x000fc40005000000 */
[----:B------:R-:W-:Y:S02]  /*46f0*/  ISETP.GE.AND P6, PT, R92, R99, PT ;  /* 0x000000635c00720c */ /* 0x000fe40003fc6270 */
[----:B------:R-:W-:Y:S02]  /*4700*/  IADD3.X R7, PT, PT, R34, UR17, RZ, P5, !PT ;  /* 0x0000001122077c10 */ /* 0x000fe4000affe4ff */
[----:B------:R-:W-:Y:S02]  /*4710*/  ISETP.NE.U32.AND P5, PT, R8, RZ, PT ;  /* 0x000000ff0800720c */ /* 0x000fe40003fa5070 */
[----:B------:R-:W-:Y:S01]  /*4720*/  SEL R9, RZ, 0x4, P6 ;  /* 0x00000004ff097807 */ /* 0x000fe20003000000 */
[----:B------:R2:W-:Y:S01]  /*4730*/  LDGSTS.E [R27+0x8], desc[UR20][R6.64], P3 ;  /* 0x00008000061b7fae */ /* 0x0005e200099a1014 */
[----:B------:R-:W-:Y:S02]  /*4740*/  IADD3 R8, P3, PT, R38, UR16, RZ ;  /* 0x0000001026087c10 */ /* 0x000fe4000ff7e0ff */
[----:B------:R-:W-:-:S02]  /*4750*/  SEL R20, R9, RZ, !P2 ;  /* 0x000000ff09147207 */ /* 0x000fc40005000000 */
[----:B------:R-:W-:Y:S02]  /*4760*/  ISETP.GE.AND P6, PT, R35, R99, PT ;  /* 0x000000632300720c */ /* 0x000fe40003fc6270 */
[----:B------:R-:W-:Y:S02]  /*4770*/  IADD3.X R9, PT, PT, R39, UR17, RZ, P3, !PT ;  /* 0x0000001127097c10 */ /* 0x000fe40009ffe4ff */
[----:B------:R-:W-:Y:S02]  /*4780*/  ISETP.NE.U32.AND P3, PT, R20, RZ, PT ;  /* 0x000000ff1400720c */ /* 0x000fe40003f65070 */
[----:B-1----:R-:W-:Y:S01]  /*4790*/  SEL R5, RZ, 0x4, P6 ;  /* 0x00000004ff057807 */ /* 0x002fe20003000000 */
[----:B------:R1:W-:Y:S01]  /*47a0*/  LDGSTS.E [R27+0x10], desc[UR20][R8.64], P5 ;  /* 0x00010000081b7fae */ /* 0x0003e2000a9a1014 */
[----:B------:R-:W-:Y:S02]  /*47b0*/  IADD3 R4, P5, PT, R40, UR16, RZ ;  /* 0x0000001028047c10 */ /* 0x000fe4000ffbe0ff */
[----:B------:R-:W-:-:S02]  /*47c0*/  SEL R20, R5, RZ, !P2 ;  /* 0x000000ff05147207 */ /* 0x000fc40005000000 */
[----:B------:R-:W-:Y:S02]  /*47d0*/  ISETP.GE.AND P6, PT, R33, R99, PT ;  /* 0x000000632100720c */ /* 0x000fe40003fc6270 */
[----:B------:R-:W-:Y:S02]  /*47e0*/  IADD3.X R5, PT, PT, R41, UR17, RZ, P5, !PT ;  /* 0x0000001129057c10 */ /* 0x000fe4000affe4ff */
[----:B------:R-:W-:Y:S02]  /*47f0*/  ISETP.NE.U32.AND P5, PT, R20, RZ, PT ;  /* 0x000000ff1400720c */ /* 0x000fe40003fa5070 */
[----:B--2---:R-:W-:Y:S01]  /*4800*/  SEL R7, RZ, 0x4, P6 ;  /* 0x00000004ff077807 */ /* 0x004fe20003000000 */
        /* <DEDUP_REMOVED lines=31> */
[----:B------:R-:W-:Y:S02]  /*4a00*/  IADD3.X R9, PT, PT, R51, UR17, RZ, P3, !PT ;  /* 0x0000001133097c10 */ /* 0x000fe40009ffe4ff */
[----:B------:R-:W-:Y:S02]  /*4a10*/  ISETP.GE.AND P6, PT, R16, R99, PT ;  /* 0x000000631000720c */ /* 0x000fe40003fc6270 */
[----:B------:R-:W-:Y:S01]  /*4a20*/  ISETP.NE.U32.AND P3, PT, R20, RZ, PT ;  /* 0x000000ff1400720c */ /* 0x000fe20003f65070 */
[----:B------:R3:W-:Y:S01]  /*4a30*/  LDGSTS.E [R27+0x40], desc[UR20][R8.64], P5 ;  /* 0x00040000081b7fae */ /* 0x0007e2000a9a1014 */
[----:B-1----:R-:W-:Y:S02]  /*4a40*/  SEL R4, RZ, 0x4, P6 ;  /* 0x00000004ff047807 */ /* 0x002fe40003000000 */
[----:B------:R-:W-:Y:S02]  /*4a50*/  IADD3 R22, P5, PT, R52, UR16, RZ ;  /* 0x0000001034167c10 */ /* 0x000fe4000ffbe0ff */
[----:B------:R-:W-:-:S02]  /*4a60*/  SEL R4, R4, RZ, !P2 ;  /* 0x000000ff04047207 */ /* 0x000fc40005000000 */
[-C--:B------:R-:W-:Y:S02]  /*4a70*/  ISETP.GE.AND P6, PT, R15, R99.reuse, PT ;  /* 0x000000630f00720c */ /* 0x080fe40003fc6270 */
[----:B------:R-:W-:Y:S02]  /*4a80*/  IADD3.X R23, PT, PT, R53, UR17, RZ, P5, !PT ;  /* 0x0000001135177c10 */ /* 0x000fe4000affe4ff */
[----:B------:R-:W-:Y:S02]  /*4a90*/  ISETP.NE.U32.AND P5, PT, R4, RZ, PT ;  /* 0x000000ff0400720c */ /* 0x000fe40003fa5070 */
[----:B------:R-:W-:Y:S01]  /*4aa0*/  SEL R4, RZ, 0x4, P6 ;  /* 0x00000004ff047807 */ /* 0x000fe20003000000 */
[----:B------:R1:W-:Y:S01]  /*4ab0*/  LDGSTS.E [R27+0x48], desc[UR20][R22.64], P3 ;  /* 0x00048000161b7fae */ /* 0x0003e200099a1014 */
[----:B------:R-:W-:Y:S02]  /*4ac0*/  ISETP.GE.AND P3, PT, R14, R99, PT ;  /* 0x000000630e00720c */ /* 0x000fe40003f66270 */
[----:B------:R-:W-:-:S02]  /*4ad0*/  IADD3 R20, P6, PT, R54, UR16, RZ ;  /* 0x0000001036147c10 */ /* 0x000fc4000ffde0ff */
[----:B------:R-:W-:Y:S02]  /*4ae0*/  SEL R4, R4, RZ, !P2 ;  /* 0x000000ff04047207 */ /* 0x000fe40005000000 */
[----:B------:R-:W-:Y:S02]  /*4af0*/  SEL R5, RZ, 0x4, P3 ;  /* 0x00000004ff057807 */ /* 0x000fe40001800000 */
[----:B------:R-:W-:Y:S02]  /*4b00*/  IADD3.X R21, PT, PT, R55, UR17, RZ, P6, !PT ;  /* 0x0000001137157c10 */ /* 0x000fe4000b7fe4ff */
[----:B------:R-:W-:Y:S02]  /*4b10*/  ISETP.NE.U32.AND P6, PT, R4, RZ, PT ;  /* 0x000000ff0400720c */ /* 0x000fe40003fc5070 */
[----:B------:R-:W-:Y:S01]  /*4b20*/  IADD3 R4, P3, PT, R56, UR16, RZ ;  /* 0x0000001038047c10 */ /* 0x000fe2000ff7e0ff */
[----:B------:R4:W-:Y:S01]  /*4b30*/  LDGSTS.E [R27+0x50], desc[UR20][R20.64], P5 ;  /* 0x00050000141b7fae */ /* 0x0009e2000a9a1014 */
[----:B--2---:R-:W-:-:S02]  /*4b40*/  SEL R6, R5, RZ, !P2 ;  /* 0x000000ff05067207 */ /* 0x004fc40005000000 */
[----:B------:R-:W-:Y:S02]  /*4b50*/  IADD3.X R5, PT, PT, R57, UR17, RZ, P3, !PT ;  /* 0x0000001139057c10 */ /* 0x000fe40009ffe4ff */
[----:B------:R-:W-:Y:S02]  /*4b60*/  ISETP.NE.U32.AND P3, PT, R6, RZ, PT ;  /* 0x000000ff0600720c */ /* 0x000fe40003f65070 */
[----:B------:R-:W-:-:S03]  /*4b70*/  IADD3 R6, P5, PT, R79, UR16, RZ ;  /* 0x000000104f067c10 */ /* 0x000fc6000ffbe0ff */
[----:B------:R2:W-:Y:S01]  /*4b80*/  LDGSTS.E [R27+0x58], desc[UR20][R4.64], P6 ;  /* 0x00058000041b7fae */ /* 0x0005e2000b1a1014 */
[----:B------:R-:W-:Y:S02]  /*4b90*/  IADD3.X R7, PT, PT, R77, UR17, RZ, P5, !PT ;  /* 0x000000114d077c10 */ /* 0x000fe4000affe4ff */
[-C--:B------:R-:W-:Y:S02]  /*4ba0*/  ISETP.GE.AND P6, PT, R13, R99.reuse, PT ;  /* 0x000000630d00720c */ /* 0x080fe40003fc6270 */
[----:B---3--:R-:W-:Y:S02]  /*4bb0*/  IADD3 R8, P5, PT, R78, UR16, RZ ;  /* 0x000000104e087c10 */ /* 0x008fe4000ffbe0ff */
[----:B-1----:R-:W-:Y:S01]  /*4bc0*/  SEL R22, RZ, 0x4, P6 ;  /* 0x00000004ff167807 */ /* 0x002fe20003000000 */
[----:B------:R1:W-:Y:S01]  /*4bd0*/  LDGSTS.E [R27+0x60], desc[UR20][R6.64], P3 ;  /* 0x00060000061b7fae */ /* 0x0003e200099a1014 */
[----:B------:R-:W-:Y:S02]  /*4be0*/  ISETP.GE.AND P3, PT, R12, R99, PT ;  /* 0x000000630c00720c */ /* 0x000fe40003f66270 */
[----:B------:R-:W-:-:S02]  /*4bf0*/  SEL R22, R22, RZ, !P2 ;  /* 0x000000ff16167207 */ /* 0x000fc40005000000 */
[----:B------:R-:W-:Y:S02]  /*4c00*/  SEL R23, RZ, 0x4, P3 ;  /* 0x00000004ff177807 */ /* 0x000fe40001800000 */
[----:B------:R-:W-:Y:S02]  /*4c10*/  ISETP.GE.AND P3, PT, R11, R99, PT ;  /* 0x000000630b00720c */ /* 0x000fe40003f66270 */
[----:B------:R-:W-:Y:S02]  /*4c20*/  IADD3.X R9, PT, PT, R76, UR17, RZ, P5, !PT ;  /* 0x000000114c097c10 */ /* 0x000fe4000affe4ff */
[----:B------:R-:W-:Y:S02]  /*4c30*/  ISETP.NE.U32.AND P6, PT, R22, RZ, PT ;  /* 0x000000ff1600720c */ /* 0x000fe40003fc5070 */
[----:B----4-:R-:W-:Y:S02]  /*4c40*/  IADD3 R20, P5, PT, R75, UR16, RZ ;  /* 0x000000104b147c10 */ /* 0x010fe4000ffbe0ff */
[----:B------:R-:W-:-:S02]  /*4c50*/  SEL R23, R23, RZ, !P2 ;  /* 0x000000ff17177207 */ /* 0x000fc40005000000 */
[----:B--2---:R-:W-:Y:S02]  /*4c60*/  SEL R4, RZ, 0x4, P3 ;  /* 0x00000004ff047807 */ /* 0x004fe40001800000 */
[----:B------:R-:W-:Y:S02]  /*4c70*/  IADD3.X R21, PT, PT, R74, UR17, RZ, P5, !PT ;  /* 0x000000114a157c10 */ /* 0x000fe4000affe4ff */
[----:B------:R-:W-:Y:S01]  /*4c80*/  ISETP.GE.AND P3, PT, R100, R99, PT ;  /* 0x000000636400720c */ /* 0x000fe20003f66270 */
[----:B------:R-:W-:Y:S01]  /*4c90*/  VIADD R99, R99, 0xffffffe0 ;  /* 0xffffffe063637836 */ /* 0x000fe20000000000 */
[----:B------:R-:W-:Y:S01]  /*4ca0*/  ISETP.NE.U32.AND P5, PT, R23, RZ, PT ;  /* 0x000000ff1700720c */ /* 0x000fe20003fa5070 */
[----:B------:R2:W-:Y:S01]  /*4cb0*/  LDGSTS.E [R27+0x68], desc[UR20][R8.64], P6 ;  /* 0x00068000081b7fae */ /* 0x0005e2000b1a1014 */
[----:B------:R-:W-:Y:S02]  /*4cc0*/  SEL R4, R4, RZ, !P2 ;  /* 0x000000ff04047207 */ /* 0x000fe40005000000 */
[----:B------:R-:W-:-:S02]  /*4cd0*/  SEL R5, RZ, 0x4, P3 ;  /* 0x00000004ff057807 */ /* 0x000fc40001800000 */
[----:B------:R-:W-:Y:S02]  /*4ce0*/  ISETP.NE.U32.AND P3, PT, R4, RZ, PT ;  /* 0x000000ff0400720c */ /* 0x000fe40003f65070 */
[----:B------:R-:W-:Y:S02]  /*4cf0*/  SEL R5, R5, RZ, !P2 ;  /* 0x000000ff05057207 */ /* 0x000fe40005000000 */
[----:B------:R-:W-:Y:S01]  /*4d00*/  IADD3 R22, P6, PT, R10, UR16, RZ ;  /* 0x000000100a167c10 */ /* 0x000fe2000ffde0ff */
[----:B------:R-:W-:Y:S01]  /*4d10*/  UIADD3 UR16, UP3, UPT, UR16, UR27, URZ ;  /* 0x0000001b10107290 */ /* 0x000fe2000ff7e0ff */
[----:B------:R-:W-:Y:S01]  /*4d20*/  ISETP.NE.U32.AND P2, PT, R5, RZ, PT ;  /* 0x000000ff0500720c */ /* 0x000fe20003f45070 */
[----:B------:R3:W-:Y:S01]  /*4d30*/  LDGSTS.E [R27+0x70], desc[UR20][R20.64], P5 ;  /* 0x00070000141b7fae */ /* 0x0007e2000a9a1014 */
[----:B------:R-:W-:Y:S01]  /*4d40*/  IADD3.X R23, PT, PT, R19, UR17, RZ, P6, !PT ;  /* 0x0000001113177c10 */ /* 0x000fe2000b7fe4ff */
[----:B------:R-:W-:Y:S01]  /*4d50*/  UIADD3.X UR17, UPT, UPT, UR17, UR28, URZ, UP3, !UPT ;  /* 0x0000001c11117290 */ /* 0x000fe20009ffe4ff */
[----:B------:R-:W-:-:S02]  /*4d60*/  IADD3 R24, P5, PT, R58, UR22, RZ ;  /* 0x000000163a187c10 */ /* 0x000fc4000ffbe0ff */
[----:B-1----:R-:W-:Y:S01]  /*4d70*/  IADD3 R6, P6, PT, R60, UR22, RZ ;  /* 0x000000163c067c10 */ /* 0x002fe2000ffde0ff */
[----:B------:R1:W-:Y:S01]  /*4d80*/  LDGSTS.E [R27+0x78], desc[UR20][R22.64], P3 ;  /* 0x00078000161b7fae */ /* 0x0003e200099a1014 */
[----:B------:R-:W-:Y:S02]  /*4d90*/  IADD3.X R25, PT, PT, R59, UR23, RZ, P5, !PT ;  /* 0x000000173b197c10 */ /* 0x000fe4000affe4ff */
[----:B--2---:R-:W-:Y:S01]  /*4da0*/  IADD3 R8, P3, PT, R62, UR22, RZ ;  /* 0x000000163e087c10 */ /* 0x004fe2000ff7e0ff */
[----:B------:R-:W0:Y:S01]  /*4db0*/  LDGDEPBAR ;  /* 0x00000000000079af */ /* 0x000e220000000000 */
[----:B------:R-:W-:Y:S02]  /*4dc0*/  IADD3.X R7, PT, PT, R61, UR23, RZ, P6, !PT ;  /* 0x000000173d077c10 */ /* 0x000fe4000b7fe4ff */
[----:B---3--:R-:W-:Y:S01]  /*4dd0*/  IADD3 R20, P5, PT, R64, UR22, RZ ;  /* 0x0000001640147c10 */ /* 0x008fe2000ffbe0ff */
[----:B------:R2:W-:Y:S01]  /*4de0*/  LDGSTS.E [R83+0x8000], desc[UR20][R24.64], P2 ;  /* 0x0800000018537fae */ /* 0x0005e200091a1014 */
[----:B------:R-:W-:-:S02]  /*4df0*/  IADD3 R4, P6, PT, R66, UR22, RZ ;  /* 0x0000001642047c10 */ /* 0x000fc4000ffde0ff */
[----:B------:R-:W-:Y:S01]  /*4e00*/  IADD3.X R9, PT, PT, R63, UR23, RZ, P3, !PT ;  /* 0x000000173f097c10 */ /* 0x000fe20009ffe4ff */
[----:B------:R-:W-:Y:S01]  /*4e10*/  LDGSTS.E [R83+0x8400], desc[UR20][R6.64], P2 ;  /* 0x0840000006537fae */ /* 0x000fe200091a1014 */
[----:B------:R-:W-:Y:S02]  /*4e20*/  IADD3.X R21, PT, PT, R65, UR23, RZ, P5, !PT ;  /* 0x0000001741157c10 */ /* 0x000fe4000affe4ff */
[----:B-1----:R-:W-:Y:S01]  /*4e30*/  IADD3 R22, P3, PT, R68, UR22, RZ ;  /* 0x0000001644167c10 */ /* 0x002fe2000ff7e0ff */
[----:B------:R-:W-:Y:S01]  /*4e40*/  LDGSTS.E [R83+0x8800], desc[UR20][R8.64], P2 ;  /* 0x0880000008537fae */ /* 0x000fe200091a1014 */
[----:B------:R-:W-:Y:S02]  /*4e50*/  IADD3.X R5, PT, PT, R67, UR23, RZ, P6, !PT ;  /* 0x0000001743057c10 */ /* 0x000fe4000b7fe4ff */
[----:B------:R-:W-:Y:S01]  /*4e60*/  IADD3 R26, P5, PT, R70, UR22, RZ ;  /* 0x00000016461a7c10 */ /* 0x000fe2000ffbe0ff */
[----:B------:R-:W-:Y:S01]  /*4e70*/  LDGSTS.E [R83+0x8c00], desc[UR20][R20.64], P2 ;  /* 0x08c0000014537fae */ /* 0x000fe200091a1014 */
[----:B--2---:R-:W-:Y:S01]  /*4e80*/  IADD3 R24, P6, PT, R72, UR22, RZ ;  /* 0x0000001648187c10 */ /* 0x004fe2000ffde0ff */
[----:B------:R-:W-:Y:S01]  /*4e90*/  UIADD3 UR22, UP2, UPT, UR22, UR29, URZ ;  /* 0x0000001d16167290 */ /* 0x000fe2000ff5e0ff */
[----:B------:R-:W-:Y:S01]  /*4ea0*/  IADD3.X R23, PT, PT, R69, UR23, RZ, P3, !PT ;  /* 0x0000001745177c10 */ /* 0x000fe20009ffe4ff */
[----:B------:R1:W-:Y:S01]  /*4eb0*/  LDGSTS.E [R83+0x9000], desc[UR20][R4.64], P2 ;  /* 0x0900000004537fae */ /* 0x0003e200091a1014 */
[----:B------:R-:W-:-:S02]  /*4ec0*/  IADD3.X R27, PT, PT, R71, UR23, RZ, P5, !PT ;  /* 0x00000017471b7c10 */ /* 0x000fc4000affe4ff */
[----:B------:R-:W-:Y:S01]  /*4ed0*/  IADD3.X R25, PT, PT, R73, UR23, RZ, P6, !PT ;  /* 0x0000001749197c10 */ /* 0x000fe2000b7fe4ff */
[----:B------:R3:W-:Y:S01]  /*4ee0*/  LDGSTS.E [R83+0x9400], desc[UR20][R22.64], P2 ;  /* 0x0940000016537fae */ /* 0x0007e200091a1014 */
[----:B------:R-:W-:-:S03]  /*4ef0*/  UIADD3.X UR23, UPT, UPT, UR23, UR30, URZ, UP2, !UPT ;  /* 0x0000001e17177290 */ /* 0x000fc600097fe4ff */
[----:B------:R3:W-:Y:S04]  /*4f00*/  LDGSTS.E [R83+0x9800], desc[UR20][R26.64], P2 ;  /* 0x098000001a537fae */ /* 0x0007e800091a1014 */
[----:B------:R3:W-:Y:S01]  /*4f10*/  LDGSTS.E [R83+0x9c00], desc[UR20][R24.64], P2 ;  /* 0x09c0000018537fae */ /* 0x0007e200091a1014 */
[----:B------:R-:W-:Y:S01]  /*4f20*/  ISETP.NE.U32.AND P2, PT, R81, UR8, PT ;  /* 0x0000000851007c0c */ /* 0x000fe2000bf45070 */
[----:B-1----:R-:W-:Y:S02]  /*4f30*/  IMAD.U32 R4, RZ, RZ, UR4 ;  /* 0x00000004ff047e24 */ /* 0x002fe4000f8e00ff */
[----:B------:R-:W0:Y:S10]  /*4f40*/  LDGDEPBAR ;  /* 0x00000000000079af */ /* 0x000e340000000000 */
[----:B---3--:R-:W-:Y:S05]  /*4f50*/  @P2 BRA `(.L_x_24) ;  /* 0xfffffff000202947 */ /* 0x008fea000383ffff */
.L_x_21:
[----:B------:R-:W-:Y:S05]  /*4f60*/  @!P1 BRA `(.L_x_25) ;  /* 0x0000000000109947 */ /* 0x000fea0003800000 */
[----:B------:R-:W-:-:S06]  /*4f70*/  USHF.L.U32 UR4, UR4, 0x1f, URZ ;  /* 0x0000001f04047899 */ /* 0x000fcc00080006ff */
[----:B------:R-:W-:-:S04]  /*4f80*/  IMAD.U32 R4, RZ, RZ, UR4 ;  /* 0x00000004ff047e24 */ /* 0x000fc8000f8e00ff */
[----:B------:R-:W1:Y:S02]  /*4f90*/  SYNCS.PHASECHK.TRANS64.TRYWAIT P1, [UR10], R4 ;  /* 0x00000004ff0075a7 */ /* 0x000e64000802110a */
[----:B-1----:R-:W-:Y:S05]  /*4fa0*/  @!P1 BRA `(.L_x_26) ;  /* 0x0000001000e49947 */ /* 0x002fea0003800000 */
.L_x_25:
[----:B------:R-:W-:-:S04]  /*4fb0*/  DEPBAR.LE SB0, 0x0 ;  /* 0x000080000000791a */ /* 0x000fc80000000000 */
[----:B------:R-:W-:Y:S01]  /*4fc0*/  BAR.SYNC.DEFER_BLOCKING 0x0 ;  /* 0x0000000000007b1d */ /* 0x000fe20000010000 */
[C---:B--2---:R-:W-:Y:S02]  /*4fd0*/  LOP3.LUT R39, R36.reuse, 0x80, RZ, 0xc0, !PT ;  /* 0x0000008024277812 */ /* 0x044fe400078ec0ff */
[----:B------:R-:W-:Y:S02]  /*4fe0*/  LOP3.LUT R48, R36, 0x7f, RZ, 0xc0, !PT ;  /* 0x0000007f24307812 */ /* 0x000fe400078ec0ff */
[----:B------:R-:W-:Y:S01]  /*4ff0*/  LEA R39, R39, UR9, 0x5 ;  /* 0x0000000927277c11 */ /* 0x000fe2000f8e28ff */
[----:B------:R-:W1:Y:S01]  /*5000*/  LDCU UR4, c[0x0][0x3b4] ;  /* 0x00007680ff0477ac */ /* 0x000e620008000800 */
[----:B------:R-:W-:Y:S02]  /*5010*/  LEA R2, R2, UR9, 0x4 ;  /* 0x0000000902027c11 */ /* 0x000fe4000f8e20ff */
[C-C-:B------:R-:W-:Y:S01]  /*5020*/  LOP3.LUT R70, R37.reuse, 0x4, R0.reuse, 0xfe, !PT ;  /* 0x0000000425467812 */ /* 0x140fe200078efe00 */
[----:B------:R-:W-:Y:S01]  /*5030*/  IMAD R43, R48, 0x10, R39 ;  /* 0x00000010302b7824 */ /* 0x000fe200078e0227 */
[----:B------:R-:W-:-:S02]  /*5040*/  LOP3.LUT R68, R37, 0x6, R0, 0xfe, !PT ;  /* 0x0000000625447812 */ /* 0x000fc400078efe00 */
[C-C-:B------:R-:W-:Y:S02]  /*5050*/  LOP3.LUT R64, R37.reuse, 0x8, R0.reuse, 0xfe, !PT ;  /* 0x0000000825407812 */ /* 0x140fe400078efe00 */
[C-C-:B------:R-:W-:Y:S02]  /*5060*/  LOP3.LUT R38, R37.reuse, 0x1e, R0.reuse, 0xfe, !PT ;  /* 0x0000001e25267812 */ /* 0x140fe400078efe00 */
[C-C-:B------:R-:W-:Y:S02]  /*5070*/  LOP3.LUT R40, R37.reuse, 0x1c, R0.reuse, 0xfe, !PT ;  /* 0x0000001c25287812 */ /* 0x140fe400078efe00 */
[C-C-:B------:R-:W-:Y:S02]  /*5080*/  LOP3.LUT R42, R37.reuse, 0x1a, R0.reuse, 0xfe, !PT ;  /* 0x0000001a252a7812 */ /* 0x140fe400078efe00 */
[C-C-:B------:R-:W-:Y:S02]  /*5090*/  LOP3.LUT R44, R37.reuse, 0x18, R0.reuse, 0xfe, !PT ;  /* 0x00000018252c7812 */ /* 0x140fe400078efe00 */
[C-C-:B------:R-:W-:Y:S01]  /*50a0*/  LOP3.LUT R46, R37.reuse, 0x16, R0.reuse, 0xfe, !PT ;  /* 0x00000016252e7812 */ /* 0x140fe200078efe00 */
[----:B------:R-:W2:Y:S02]  /*50b0*/  @!P0 SYNCS.CCTL.IV [UR9+0xe000] ;  /* 0x00e00000ff0089b1 */ /* 0x000ea40008000009 */
[----:B--2---:R-:W-:Y:S01]  /*50c0*/  BAR.SYNC.DEFER_BLOCKING 0x0 ;  /* 0x0000000000007b1d */ /* 0x004fe20000010000 */
[----:B------:R-:W-:-:S02]  /*50d0*/  LOP3.LUT R52, R37, 0x14, R0, 0xfe, !PT ;  /* 0x0000001425347812 */ /* 0x000fc400078efe00 */
[C-C-:B------:R-:W-:Y:S02]  /*50e0*/  LOP3.LUT R54, R37.reuse, 0x12, R0.reuse, 0xfe, !PT ;  /* 0x0000001225367812 */ /* 0x140fe400078efe00 */
[C-C-:B------:R-:W-:Y:S02]  /*50f0*/  LOP3.LUT R56, R37.reuse, 0x10, R0.reuse, 0xfe, !PT ;  /* 0x0000001025387812 */ /* 0x140fe400078efe00 */
[C-C-:B------:R-:W-:Y:S01]  /*5100*/  LOP3.LUT R58, R37.reuse, 0xe, R0.reuse, 0xfe, !PT ;  /* 0x0000000e253a7812 */ /* 0x140fe200078efe00 */
[----:B------:R-:W2:Y:S01]  /*5110*/  LDTM.x32 R4, tmem[UR12] ;  /* 0x0000000c000479ee */ /* 0x000ea200082c0000 */
[C-C-:B------:R-:W-:Y:S01]  /*5120*/  LOP3.LUT R60, R37.reuse, 0xc, R0.reuse, 0xfe, !PT ;  /* 0x0000000c253c7812 */ /* 0x140fe200078efe00 */
[----:B------:R-:W3:Y:S01]  /*5130*/  LDCU.128 UR12, c[0x0][0x390] ;  /* 0x00007200ff0c77ac */ /* 0x000ee20008000c00 */
[C---:B------:R-:W-:Y:S02]  /*5140*/  LOP3.LUT R62, R37.reuse, 0xa, R0, 0xfe, !PT ;  /* 0x0000000a253e7812 */ /* 0x040fe400078efe00 */
[----:B------:R-:W-:-:S02]  /*5150*/  LOP3.LUT R36, R37, R0, RZ, 0xfc, !PT ;  /* 0x0000000025247212 */ /* 0x000fc400078efcff */
[----:B------:R-:W-:Y:S02]  /*5160*/  LOP3.LUT R72, R37, 0x2, R0, 0xfe, !PT ;  /* 0x0000000225487812 */ /* 0x000fe400078efe00 */
[----:B------:R-:W4:Y:S01]  /*5170*/  LDC R37, c[0x0][0x3b8] ;  /* 0x0000ee00ff257b82 */ /* 0x000f220000000800 */
[----:B------:R-:W5:Y:S01]  /*5180*/  @!P0 SYNCS.CCTL.IV [UR9+0xe008] ;  /* 0x00e00800ff0089b1 */ /* 0x000f620008000009 */
[----:B------:R-:W-:Y:S01]  /*5190*/  NOP ;  /* 0x0000000000007918 */ /* 0x000fe20000000000 */
[C---:B---3--:R-:W-:Y:S01]  /*51a0*/  ISETP.GE.AND P0, PT, R3.reuse, UR14, PT ;  /* 0x0000000e03007c0c */ /* 0x048fe2000bf06270 */
[----:B-1----:R-:W-:Y:S02]  /*51b0*/  IMAD R3, R3, UR4, RZ ;  /* 0x0000000403037c24 */ /* 0x002fe4000f8e02ff */
[----:B--2---:R-:W-:Y:S01]  /*51c0*/  IMAD.MOV.U32 R48, RZ, RZ, R4 ;  /* 0x000000ffff307224 */ /* 0x004fe200078e0004 */
[----:B------:R-:W-:Y:S01]  /*51d0*/  ISETP.LT.AND P4, PT, R36, UR15, !P0 ;  /* 0x0000000f24007c0c */ /* 0x000fe2000c781270 */
[----:B------:R-:W-:Y:S01]  /*51e0*/  IMAD.MOV.U32 R4, RZ, RZ, R5 ;  /* 0x000000ffff047224 */ /* 0x000fe200078e0005 */
[C---:B------:R-:W-:Y:S01]  /*51f0*/  LEA R0, P1, R3.reuse, UR12, 0x2 ;  /* 0x0000000c03007c11 */ /* 0x040fe2000f8210ff */
[----:B------:R-:W-:Y:S01]  /*5200*/  IMAD.MOV.U32 R49, RZ, RZ, R6 ;  /* 0x000000ffff317224 */ /* 0x000fe200078e0006 */
[----:B------:R-:W-:Y:S01]  /*5210*/  ISETP.LT.AND P2, PT, R68, UR15, !P0 ;  /* 0x0000000f44007c0c */ /* 0x000fe2000c741270 */
[----:B------:R-:W-:Y:S01]  /*5220*/  IMAD.MOV.U32 R5, RZ, RZ, R7 ;  /* 0x000000ffff057224 */ /* 0x000fe200078e0007 */
[----:B------:R-:W-:Y:S01]  /*5230*/  LEA.HI.X.SX32 R3, R3, UR13, 0x2, P1 ;  /* 0x0000000d03037c11 */ /* 0x000fe200088f16ff */
[----:B------:R-:W-:Y:S01]  /*5240*/  IMAD.MOV.U32 R50, RZ, RZ, R8 ;  /* 0x000000ffff327224 */ /* 0x000fe200078e0008 */
[----:B------:R-:W-:Y:S01]  /*5250*/  ISETP.LT.AND P1, PT, R70, UR15, !P0 ;  /* 0x0000000f46007c0c */ /* 0x000fe2000c721270 */
[----:B------:R-:W-:-:S02]  /*5260*/  IMAD.MOV.U32 R51, RZ, RZ, R10 ;  /* 0x000000ffff337224 */ /* 0x000fc400078e000a */
[----:B------:R-:W-:Y:S02]  /*5270*/  IMAD.MOV.U32 R6, RZ, RZ, R9 ;  /* 0x000000ffff067224 */ /* 0x000fe400078e0009 */
[----:B------:R-:W-:Y:S01]  /*5280*/  IMAD.MOV.U32 R7, RZ, RZ, R11 ;  /* 0x000000ffff077224 */ /* 0x000fe200078e000b */
[----:B-----5:R1:W-:Y:S01]  /*5290*/  STS.128 [R43], R48 ;  /* 0x000000302b007388 */ /* 0x0203e20000000c00 */
[----:B------:R-:W-:Y:S02]  /*52a0*/  IMAD.MOV.U32 R76, RZ, RZ, R12 ;  /* 0x000000ffff4c7224 */ /* 0x000fe400078e000c */
[----:B------:R-:W-:Y:S01]  /*52b0*/  IMAD.MOV.U32 R12, RZ, RZ, R13 ;  /* 0x000000ffff0c7224 */ /* 0x000fe200078e000d */
[----:B------:R-:W-:Y:S01]  /*52c0*/  STS.128 [R43+0x800], R4 ;  /* 0x000800042b007388 */ /* 0x000fe20000000c00 */
[----:B------:R-:W-:Y:S02]  /*52d0*/  IMAD.MOV.U32 R77, RZ, RZ, R14 ;  /* 0x000000ffff4d7224 */ /* 0x000fe400078e000e */
[----:B------:R-:W-:Y:S01]  /*52e0*/  IMAD.MOV.U32 R13, RZ, RZ, R15 ;  /* 0x000000ffff0d7224 */ /* 0x000fe200078e000f */
[----:B------:R-:W-:Y:S01]  /*52f0*/  BAR.SYNC.DEFER_BLOCKING 0x0 ;  /* 0x0000000000007b1d */ /* 0x000fe20000010000 */
[----:B------:R-:W-:-:S02]  /*5300*/  IMAD.MOV.U32 R78, RZ, RZ, R16 ;  /* 0x000000ffff4e7224 */ /* 0x000fc400078e0010 */
[----:B------:R-:W-:Y:S02]  /*5310*/  IMAD.MOV.U32 R79, RZ, RZ, R18 ;  /* 0x000000ffff4f7224 */ /* 0x000fe400078e0012 */
[----:B------:R-:W-:Y:S02]  /*5320*/  IMAD.MOV.U32 R14, RZ, RZ, R17 ;  /* 0x000000ffff0e7224 */ /* 0x000fe400078e0011 */
[----:B------:R-:W-:Y:S02]  /*5330*/  IMAD.MOV.U32 R15, RZ, RZ, R19 ;  /* 0x000000ffff0f7224 */ /* 0x000fe400078e0013 */
[----:B------:R-:W-:Y:S02]  /*5340*/  IMAD.MOV.U32 R80, RZ, RZ, R20 ;  /* 0x000000ffff507224 */ /* 0x000fe400078e0014 */
[----:B------:R-:W-:Y:S02]  /*5350*/  IMAD.MOV.U32 R20, RZ, RZ, R21 ;  /* 0x000000ffff147224 */ /* 0x000fe400078e0015 */
[----:B------:R-:W-:-:S02]  /*5360*/  IMAD.MOV.U32 R81, RZ, RZ, R22 ;  /* 0x000000ffff517224 */ /* 0x000fc400078e0016 */
[----:B------:R-:W-:Y:S02]  /*5370*/  IMAD.MOV.U32 R21, RZ, RZ, R23 ;  /* 0x000000ffff157224 */ /* 0x000fe400078e0017 */
[----:B------:R-:W-:Y:S02]  /*5380*/  IMAD.MOV.U32 R82, RZ, RZ, R24 ;  /* 0x000000ffff527224 */ /* 0x000fe400078e0018 */
[----:B------:R-:W-:Y:S02]  /*5390*/  IMAD.MOV.U32 R83, RZ, RZ, R26 ;  /* 0x000000ffff537224 */ /* 0x000fe400078e001a */
[----:B------:R-:W-:Y:S02]  /*53a0*/  IMAD.MOV.U32 R22, RZ, RZ, R25 ;  /* 0x000000ffff167224 */ /* 0x000fe400078e0019 */
[----:B------:R-:W-:Y:S01]  /*53b0*/  IMAD.MOV.U32 R23, RZ, RZ, R27 ;  /* 0x000000ffff177224 */ /* 0x000fe200078e001b */
[----:B------:R-:W2:Y:S01]  /*53c0*/  LDS.128 R8, [R2] ;  /* 0x0000000002087984 */ /* 0x000ea20000000c00 */
[----:B-1----:R-:W-:-:S02]  /*53d0*/  IMAD.MOV.U32 R48, RZ, RZ, R28 ;  /* 0x000000ffff307224 */ /* 0x002fc400078e001c */
[----:B------:R-:W-:Y:S01]  /*53e0*/  IMAD.MOV.U32 R28, RZ, RZ, R29 ;  /* 0x000000ffff1c7224 */ /* 0x000fe200078e001d */
[----:B------:R-:W-:Y:S01]  /*53f0*/  LDS.128 R4, [R2+0x1000] ;  /* 0x0010000002047984 */ /* 0x000fe20000000c00 */
[----:B------:R-:W-:Y:S02]  /*5400*/  IMAD.MOV.U32 R49, RZ, RZ, R30 ;  /* 0x000000ffff317224 */ /* 0x000fe400078e001e */
[----:B------:R-:W-:Y:S01]  /*5410*/  IMAD.MOV.U32 R29, RZ, RZ, R31 ;  /* 0x000000ffff1d7224 */ /* 0x000fe200078e001f */
[----:B------:R-:W-:Y:S01]  /*5420*/  BAR.SYNC.DEFER_BLOCKING 0x0 ;  /* 0x0000000000007b1d */ /* 0x000fe20000010000 */
[----:B------:R-:W-:Y:S02]  /*5430*/  IMAD.MOV.U32 R50, RZ, RZ, R32 ;  /* 0x000000ffff327224 */ /* 0x000fe400078e0020 */
[----:B------:R-:W-:Y:S02]  /*5440*/  IMAD.MOV.U32 R51, RZ, RZ, R34 ;  /* 0x000000ffff337224 */ /* 0x000fe400078e0022 */
[----:B------:R-:W-:-:S02]  /*5450*/  IMAD.MOV.U32 R30, RZ, RZ, R33 ;  /* 0x000000ffff1e7224 */ /* 0x000fc400078e0021 */
[----:B------:R-:W-:Y:S02]  /*5460*/  IMAD.MOV.U32 R31, RZ, RZ, R35 ;  /* 0x000000ffff1f7224 */ /* 0x000fe400078e0023 */
[-C--:B----4-:R-:W-:Y:S02]  /*5470*/  IMAD R66, R36, R37.reuse, RZ ;  /* 0x0000002524427224 */ /* 0x090fe400078e02ff */
[-C--:B------:R-:W-:Y:S02]  /*5480*/  IMAD R35, R70, R37.reuse, RZ ;  /* 0x0000002546237224 */ /* 0x080fe400078e02ff */
[-C--:B------:R-:W-:Y:S01]  /*5490*/  IMAD R39, R72, R37.reuse, RZ ;  /* 0x0000002548277224 */ /* 0x080fe200078e02ff */
[-C--:B------:R-:W-:Y:S01]  /*54a0*/  LEA R32, P3, R66, R0.reuse, 0x2 ;  /* 0x0000000042207211 */ /* 0x080fe200078610ff */
[----:B------:R-:W-:Y:S01]  /*54b0*/  IMAD R41, R68, R37, RZ ;  /* 0x0000002544297224 */ /* 0x000fe200078e02ff */
[----:B------:R-:W-:Y:S02]  /*54c0*/  LEA R34, P5, R35, R0, 0x2 ;  /* 0x0000000023227211 */ /* 0x000fe400078a10ff */
[----:B------:R-:W-:Y:S01]  /*54d0*/  LEA.HI.X.SX32 R33, R66, R3, 0x2, P3 ;  /* 0x0000000342217211 */ /* 0x000fe200018f16ff */
[----:B------:R-:W-:Y:S01]  /*54e0*/  IMAD R66, R37, 0x20, R66 ;  /* 0x0000002025427824 */ /* 0x000fe200078e0242 */
[----:B------:R-:W-:-:S02]  /*54f0*/  ISETP.LT.AND P3, PT, R72, UR15, !P0 ;  /* 0x0000000f48007c0c */ /* 0x000fc4000c761270 */
[----:B------:R-:W-:Y:S01]  /*5500*/  LEA.HI.X.SX32 R35, R35, R3, 0x2, P5 ;  /* 0x0000000323237211 */ /* 0x000fe200028f16ff */
[----:B------:R-:W-:Y:S01]  /*5510*/  STS.128 [R43], R76 ;  /* 0x0000004c2b007388 */ /* 0x000fe20000000c00 */
[----:B------:R-:W-:-:S03]  /*5520*/  ISETP.LT.AND P5, PT, R64, UR15, !P0 ;  /* 0x0000000f40007c0c */ /* 0x000fc6000c7a1270 */
[----:B------:R-:W-:Y:S01]  /*5530*/  STS.128 [R43+0x800], R12 ;  /* 0x0008000c2b007388 */ /* 0x000fe20000000c00 */
[----:B------:R-:W-:Y:S06]  /*5540*/  BAR.SYNC.DEFER_BLOCKING 0x0 ;  /* 0x0000000000007b1d */ /* 0x000fec0000010000 */
[----:B------:R-:W1:Y:S04]  /*5550*/  LDS.128 R16, [R2] ;  /* 0x0000000002107984 */ /* 0x000e680000000c00 */
[----:B------:R-:W-:Y:S01]  /*5560*/  LDS.128 R12, [R2+0x1000] ;  /* 0x00100000020c7984 */ /* 0x000fe20000000c00 */
[----:B------:R-:W-:Y:S06]  /*5570*/  BAR.SYNC.DEFER_BLOCKING 0x0 ;  /* 0x0000000000007b1d */ /* 0x000fec0000010000 */
[----:B------:R-:W-:Y:S04]  /*5580*/  STS.128 [R43], R80 ;  /* 0x000000502b007388 */ /* 0x000fe80000000c00 */
[----:B------:R-:W-:Y:S01]  /*5590*/  STS.128 [R43+0x800], R20 ;  /* 0x000800142b007388 */ /* 0x000fe20000000c00 */
[----:B------:R-:W-:Y:S06]  /*55a0*/  BAR.SYNC.DEFER_BLOCKING 0x0 ;  /* 0x0000000000007b1d */ /* 0x000fec0000010000 */
[----:B------:R-:W3:Y:S04]  /*55b0*/  LDS.128 R24, [R2] ;  /* 0x0000000002187984 */ /* 0x000ee80000000c00 */
[----:B------:R-:W-:Y:S01]  /*55c0*/  LDS.128 R20, [R2+0x1000] ;  /* 0x0010000002147984 */ /* 0x000fe20000000c00 */
[----:B------:R-:W-:Y:S06]  /*55d0*/  BAR.SYNC.DEFER_BLOCKING 0x0 ;  /* 0x0000000000007b1d */ /* 0x000fec0000010000 */
[----:B------:R-:W-:Y:S04]  /*55e0*/  STS.128 [R43], R48 ;  /* 0x000000302b007388 */ /* 0x000fe80000000c00 */
[----:B------:R4:W-:Y:S01]  /*55f0*/  STS.128 [R43+0x800], R28 ;  /* 0x0008001c2b007388 */ /* 0x0009e20000000c00 */
[----:B------:R-:W-:Y:S01]  /*5600*/  BAR.SYNC.DEFER_BLOCKING 0x0 ;  /* 0x0000000000007b1d */ /* 0x000fe20000010000 */
[----:B----4-:R-:W-:Y:S01]  /*5610*/  IMAD R43, R64, R37, RZ ;  /* 0x00000025402b7224 */ /* 0x010fe200078e02ff */
[----:B------:R-:W-:-:S04]  /*5620*/  LEA R30, P6, R41, R0, 0x2 ;  /* 0x00000000291e7211 */ /* 0x000fc800078c10ff */
[----:B------:R-:W-:Y:S02]  /*5630*/  LEA.HI.X.SX32 R31, R41, R3, 0x2, P6 ;  /* 0x00000003291f7211 */ /* 0x000fe400030f16ff */
[----:B------:R-:W-:-:S04]  /*5640*/  LEA R48, P6, R43, R0, 0x2 ;  /* 0x000000002b307211 */ /* 0x000fc800078c10ff */
[----:B------:R-:W-:Y:S01]  /*5650*/  LEA.HI.X.SX32 R49, R43, R3, 0x2, P6 ;  /* 0x000000032b317211 */ /* 0x000fe200030f16ff */
[----:B--2---:R2:W-:Y:S01]  /*5660*/  @P4 STG.E desc[UR20][R32.64], R8 ;  /* 0x0000000820004986 */ /* 0x0045e2000c101914 */
[----:B------:R-:W-:-:S04]  /*5670*/  LEA R28, P4, R39, R0, 0x2 ;  /* 0x00000000271c7211 */ /* 0x000fc800078810ff */
[----:B------:R-:W-:Y:S01]  /*5680*/  LEA.HI.X.SX32 R29, R39, R3, 0x2, P4 ;  /* 0x00000003271d7211 */ /* 0x000fe200020f16ff */
[C---:B------:R-:W-:Y:S01]  /*5690*/  IMAD R39, R62.reuse, R37, RZ ;  /* 0x000000253e277224 */ /* 0x040fe200078e02ff */
[----:B------:R-:W-:-:S03]  /*56a0*/  ISETP.LT.AND P4, PT, R62, UR15, !P0 ;  /* 0x0000000f3e007c0c */ /* 0x000fc6000c781270 */
[----:B------:R4:W-:Y:S01]  /*56b0*/  @P3 STG.E desc[UR20][R28.64], R9 ;  /* 0x000000091c003986 */ /* 0x0009e2000c101914 */
[----:B--2---:R-:W-:-:S03]  /*56c0*/  LEA R32, P3, R39, R0, 0x2 ;  /* 0x0000000027207211 */ /* 0x004fc600078610ff */
[----:B------:R-:W-:Y:S01]  /*56d0*/  @P1 STG.E desc[UR20][R34.64], R10 ;  /* 0x0000000a22001986 */ /* 0x000fe2000c101914 */
[C---:B------:R-:W-:Y:S01]  /*56e0*/  ISETP.LT.AND P1, PT, R60.reuse, UR15, !P0 ;  /* 0x0000000f3c007c0c */ /* 0x040fe2000c721270 */
[----:B------:R-:W-:Y:S01]  /*56f0*/  IMAD R60, R60, R37, RZ ;  /* 0x000000253c3c7224 */ /* 0x000fe200078e02ff */
[----:B------:R-:W-:Y:S01]  /*5700*/  LEA.HI.X.SX32 R33, R39, R3, 0x2, P3 ;  /* 0x0000000327217211 */ /* 0x000fe200018f16ff */
[----:B------:R-:W-:Y:S01]  /*5710*/  @P2 STG.E desc[UR20][R30.64], R11 ;  /* 0x0000000b1e002986 */ /* 0x000fe2000c101914 */
[C---:B------:R-:W-:Y:S01]  /*5720*/  ISETP.LT.AND P3, PT, R56.reuse, UR15, !P0 ;  /* 0x0000000f38007c0c */ /* 0x040fe2000c761270 */
[-C--:B------:R-:W-:Y:S01]  /*5730*/  IMAD R56, R56, R37.reuse, RZ ;  /* 0x0000002538387224 */ /* 0x080fe200078e02ff */
[----:B------:R-:W-:Y:S01]  /*5740*/  LOP3.LUT R39, R36, 0x20, RZ, 0xfc, !PT ;  /* 0x0000002024277812 */ /* 0x000fe200078efcff */
[----:B-1----:R1:W-:Y:S01]  /*5750*/  @P5 STG.E desc[UR20][R48.64], R16 ;  /* 0x0000001030005986 */ /* 0x0023e2000c101914 */
[-C--:B----4-:R-:W-:Y:S02]  /*5760*/  LEA R28, P2, R60, R0.reuse, 0x2 ;  /* 0x000000003c1c7211 */ /* 0x090fe400078410ff */
[----:B------:R-:W-:Y:S01]  /*5770*/  ISETP.LT.AND P5, PT, R39, UR15, !P0 ;  /* 0x0000000f27007c0c */ /* 0x000fe2000c7a1270 */
[----:B------:R2:W-:Y:S01]  /*5780*/  @P4 STG.E desc[UR20][R32.64], R17 ;  /* 0x0000001120004986 */ /* 0x0005e2000c101914 */
[C---:B------:R-:W-:Y:S01]  /*5790*/  ISETP.LT.AND P4, PT, R58.reuse, UR15, !P0 ;  /* 0x0000000f3a007c0c */ /* 0x040fe2000c781270 */
[----:B------:R-:W-:Y:S01]  /*57a0*/  IMAD R58, R58, R37, RZ ;  /* 0x000000253a3a7224 */ /* 0x000fe200078e02ff */
[----:B------:R-:W-:Y:S01]  /*57b0*/  LEA.HI.X.SX32 R29, R60, R3, 0x2, P2 ;  /* 0x000000033c1d7211 */ /* 0x000fe200010f16ff */
[----:B------:R-:W4:Y:S01]  /*57c0*/  LDS.128 R8, [R2] ;  /* 0x0000000002087984 */ /* 0x000f220000000c00 */
[C---:B------:R-:W-:Y:S01]  /*57d0*/  ISETP.LT.AND P2, PT, R54.reuse, UR15, !P0 ;  /* 0x0000000f36007c0c */ /* 0x040fe2000c741270 */
[----:B------:R-:W-:Y:S01]  /*57e0*/  IMAD R54, R54, R37, RZ ;  /* 0x0000002536367224 */ /* 0x000fe200078e02ff */
[-C--:B-1----:R-:W-:Y:S01]  /*57f0*/  LEA R16, P6, R58, R0.reuse, 0x2 ;  /* 0x000000003a107211 */ /* 0x082fe200078c10ff */
[----:B------:R1:W-:Y:S01]  /*5800*/  @P1 STG.E desc[UR20][R28.64], R18 ;  /* 0x000000121c001986 */ /* 0x0003e2000c101914 */
[----:B------:R-:W-:-:S02]  /*5810*/  LEA R30, P1, R56, R0, 0x2 ;  /* 0x00000000381e7211 */ /* 0x000fc400078210ff */
[-C--:B--2---:R-:W-:Y:S02]  /*5820*/  LEA.HI.X.SX32 R17, R58, R3.reuse, 0x2, P6 ;  /* 0x000000033a117211 */ /* 0x084fe400030f16ff */
[-C--:B------:R-:W-:Y:S02]  /*5830*/  LEA R32, P6, R54, R0.reuse, 0x2 ;  /* 0x0000000036207211 */ /* 0x080fe400078c10ff */
[-C--:B------:R-:W-:Y:S01]  /*5840*/  LEA.HI.X.SX32 R31, R56, R3.reuse, 0x2, P1 ;  /* 0x00000003381f7211 */ /* 0x080fe200008f16ff */
[----:B------:R-:W-:Y:S01]  /*5850*/  @P4 STG.E desc[UR20][R16.64], R19 ;  /* 0x0000001310004986 */ /* 0x000fe2000c101914 */
[----:B------:R-:W-:Y:S02]  /*5860*/  LEA.HI.X.SX32 R33, R54, R3, 0x2, P6 ;  /* 0x0000000336217211 */ /* 0x000fe400030f16ff */
[C---:B------:R-:W-:Y:S01]  /*5870*/  ISETP.LT.AND P1, PT, R52.reuse, UR15, !P0 ;  /* 0x0000000f34007c0c */ /* 0x040fe2000c721270 */
[-C--:B------:R-:W-:Y:S01]  /*5880*/  IMAD R52, R52, R37.reuse, RZ ;  /* 0x0000002534347224 */ /* 0x080fe200078e02ff */
[----:B---3--:R-:W-:Y:S01]  /*5890*/  @P3 STG.E desc[UR20][R30.64], R24 ;  /* 0x000000181e003986 */ /* 0x008fe2000c101914 */
[C---:B------:R-:W-:Y:S01]  /*58a0*/  ISETP.LT.AND P6, PT, R44.reuse, UR15, !P0 ;  /* 0x0000000f2c007c0c */ /* 0x040fe2000c7c1270 */
[-C--:B------:R-:W-:Y:S01]  /*58b0*/  IMAD R44, R44, R37.reuse, RZ ;  /* 0x000000252c2c7224 */ /* 0x080fe200078e02ff */
[----:B-1----:R-:W-:Y:S01]  /*58c0*/  LOP3.LUT R18, R36, 0x22, RZ, 0xfc, !PT ;  /* 0x0000002224127812 */ /* 0x002fe200078efcff */
[----:B------:R1:W-:Y:S01]  /*58d0*/  @P2 STG.E desc[UR20][R32.64], R25 ;  /* 0x0000001920002986 */ /* 0x0003e2000c101914 */
[C---:B------:R-:W-:Y:S01]  /*58e0*/  ISETP.LT.AND P2, PT, R46.reuse, UR15, !P0 ;  /* 0x0000000f2e007c0c */ /* 0x040fe2000c741270 */
[----:B------:R-:W-:Y:S01]  /*58f0*/  IMAD R46, R46, R37, RZ ;  /* 0x000000252e2e7224 */ /* 0x000fe200078e02ff */
[----:B------:R-:W-:-:S02]  /*5900*/  LEA R28, P3, R52, R0, 0x2 ;  /* 0x00000000341c7211 */ /* 0x000fc400078610ff */
[----:B------:R-:W-:Y:S02]  /*5910*/  ISETP.LT.AND P4, PT, R18, UR15, !P0 ;  /* 0x0000000f12007c0c */ /* 0x000fe4000c781270 */
[----:B------:R-:W-:Y:S02]  /*5920*/  LEA.HI.X.SX32 R29, R52, R3, 0x2, P3 ;  /* 0x00000003341d7211 */ /* 0x000fe400018f16ff */
[----:B------:R-:W-:-:S03]  /*5930*/  LEA R34, P3, R46, R0, 0x2 ;  /* 0x000000002e227211 */ /* 0x000fc600078610ff */
[----:B------:R2:W-:Y:S01]  /*5940*/  @P1 STG.E desc[UR20][R28.64], R26 ;  /* 0x0000001a1c001986 */ /* 0x0005e2000c101914 */
[----:B------:R-:W-:Y:S01]  /*5950*/  LEA.HI.X.SX32 R35, R46, R3, 0x2, P3 ;  /* 0x000000032e237211 */ /* 0x000fe200018f16ff */
[-C--:B-1----:R-:W-:Y:S01]  /*5960*/  IMAD R25, R40, R37.reuse, RZ ;  /* 0x0000002528197224 */ /* 0x082fe200078e02ff */
[C---:B------:R-:W-:Y:S01]  /*5970*/  ISETP.LT.AND P3, PT, R42.reuse, UR15, !P0 ;  /* 0x0000000f2a007c0c */ /* 0x040fe2000c761270 */
[----:B------:R-:W-:Y:S01]  /*5980*/  IMAD R42, R42, R37, RZ ;  /* 0x000000252a2a7224 */ /* 0x000fe200078e02ff */
[-C--:B------:R-:W-:Y:S01]  /*5990*/  LEA R16, P1, R44, R0.reuse, 0x2 ;  /* 0x000000002c107211 */ /* 0x080fe200078210ff */
[----:B------:R1:W-:Y:S01]  /*59a0*/  @P2 STG.E desc[UR20][R34.64], R27 ;  /* 0x0000001b22002986 */ /* 0x0003e2000c101914 */
[----:B------:R-:W-:Y:S02]  /*59b0*/  ISETP.LT.AND P2, PT, R40, UR15, !P0 ;  /* 0x0000000f28007c0c */ /* 0x000fe4000c741270 */
[----:B------:R-:W-:Y:S02]  /*59c0*/  LEA.HI.X.SX32 R17, R44, R3, 0x2, P1 ;  /* 0x000000032c117211 */ /* 0x000fe400008f16ff */
[----:B------:R-:W-:-:S02]  /*59d0*/  LEA R18, P1, R42, R0, 0x2 ;  /* 0x000000002a127211 */ /* 0x000fc400078210ff */
[----:B--2---:R-:W-:Y:S01]  /*59e0*/  LOP3.LUT R26, R36, 0x24, RZ, 0xfc, !PT ;  /* 0x00000024241a7812 */ /* 0x004fe200078efcff */
[----:B----4-:R2:W-:Y:S01]  /*59f0*/  @P6 STG.E desc[UR20][R16.64], R8 ;  /* 0x0000000810006986 */ /* 0x0105e2000c101914 */
[----:B------:R-:W-:Y:S02]  /*5a00*/  LEA.HI.X.SX32 R19, R42, R3, 0x2, P1 ;  /* 0x000000032a137211 */ /* 0x000fe400008f16ff */
[C---:B------:R-:W-:Y:S01]  /*5a10*/  ISETP.LT.AND P1, PT, R38.reuse, UR15, !P0 ;  /* 0x0000000f26007c0c */ /* 0x040fe2000c721270 */
[----:B------:R-:W-:Y:S01]  /*5a20*/  IMAD R38, R38, R37, RZ ;  /* 0x0000002526267224 */ /* 0x000fe200078e02ff */
[C---:B------:R-:W-:Y:S01]  /*5a30*/  LEA R24, P6, R25.reuse, R0, 0x2 ;  /* 0x0000000019187211 */ /* 0x040fe200078c10ff */
[----:B------:R-:W-:Y:S01]  /*5a40*/  @P3 STG.E desc[UR20][R18.64], R9 ;  /* 0x0000000912003986 */ /* 0x000fe2000c101914 */
[----:B------:R-:W-:Y:S02]  /*5a50*/  ISETP.LT.AND P3, PT, R26, UR15, !P0 ;  /* 0x0000000f1a007c0c */ /* 0x000fe4000c761270 */
[----:B------:R-:W-:-:S02]  /*5a60*/  LEA.HI.X.SX32 R25, R25, R3, 0x2, P6 ;  /* 0x0000000319197211 */ /* 0x000fc400030f16ff */
[-C--:B------:R-:W-:Y:S02]  /*5a70*/  LEA R26, P6, R38, R0.reuse, 0x2 ;  /* 0x00000000261a7211 */ /* 0x080fe400078c10ff */
[----:B------:R-:W-:Y:S01]  /*5a80*/  LOP3.LUT R28, R36, 0x26, RZ, 0xfc, !PT ;  /* 0x00000026241c7812 */ /* 0x000fe200078efcff */
[----:B------:R3:W-:Y:S01]  /*5a90*/  @P2 STG.E desc[UR20][R24.64], R10 ;  /* 0x0000000a18002986 */ /* 0x0007e2000c101914 */
[----:B-1----:R-:W-:Y:S02]  /*5aa0*/  LEA.HI.X.SX32 R27, R38, R3, 0x2, P6 ;  /* 0x00000003261b7211 */ /* 0x002fe400030f16ff */
[----:B------:R-:W-:Y:S01]  /*5ab0*/  ISETP.LT.AND P2, PT, R28, UR15, !P0 ;  /* 0x0000000f1c007c0c */ /* 0x000fe2000c741270 */
[----:B------:R-:W-:Y:S01]  /*5ac0*/  IMAD R28, R37, 0x2, R66 ;  /* 0x00000002251c7824 */ /* 0x000fe200078e0242 */
[----:B--2---:R-:W-:Y:S01]  /*5ad0*/  LEA R16, P6, R66, R0, 0x2 ;  /* 0x0000000042107211 */ /* 0x004fe200078c10ff */
[----:B------:R1:W-:Y:S01]  /*5ae0*/  @P1 STG.E desc[UR20][R26.64], R11 ;  /* 0x0000000b1a001986 */ /* 0x0003e2000c101914 */
[----:B------:R-:W-:-:S02]  /*5af0*/  LOP3.LUT R8, R36, 0x28, RZ, 0xfc, !PT ;  /* 0x0000002824087812 */ /* 0x000fc400078efcff */
[-C--:B------:R-:W-:Y:S02]  /*5b00*/  LEA.HI.X.SX32 R17, R66, R3.reuse, 0x2, P6 ;  /* 0x0000000342117211 */ /* 0x080fe400030f16ff */
[----:B------:R-:W-:Y:S01]  /*5b10*/  ISETP.LT.AND P1, PT, R8, UR15, !P0 ;  /* 0x0000000f08007c0c */ /* 0x000fe2000c721270 */
[C---:B---3--:R-:W-:Y:S01]  /*5b20*/  IMAD R10, R37.reuse, 0x2, R28 ;  /* 0x00000002250a7824 */ /* 0x048fe200078e021c */
[-C--:B------:R-:W-:Y:S01]  /*5b30*/  LEA R8, P6, R28, R0.reuse, 0x2 ;  /* 0x000000001c087211 */ /* 0x080fe200078c10ff */
[----:B------:R2:W-:Y:S01]  /*5b40*/  @P5 STG.E desc[UR20][R16.64], R4 ;  /* 0x0000000410005986 */ /* 0x0005e2000c101914 */
[----:B------:R-:W-:Y:S01]  /*5b50*/  LOP3.LUT R18, R36, 0x2a, RZ, 0xfc, !PT ;  /* 0x0000002a24127812 */ /* 0x000fe200078efcff */
[C---:B------:R-:W-:Y:S01]  /*5b60*/  IMAD R24, R37.reuse, 0x2, R10 ;  /* 0x0000000225187824 */ /* 0x040fe200078e020a */
[----:B------:R-:W-:Y:S02]  /*5b70*/  LEA.HI.X.SX32 R9, R28, R3, 0x2, P6 ;  /* 0x000000031c097211 */ /* 0x000fe400030f16ff */
[----:B------:R-:W-:Y:S01]  /*5b80*/  ISETP.LT.AND P5, PT, R18, UR15, !P0 ;  /* 0x0000000f12007c0c */ /* 0x000fe2000c7a1270 */
[----:B-1----:R-:W-:Y:S01]  /*5b90*/  IMAD R26, R37, 0x2, R24 ;  /* 0x00000002251a7824 */ /* 0x002fe200078e0218 */
[----:B------:R-:W-:Y:S01]  /*5ba0*/  LEA R18, P6, R10, R0, 0x2 ;  /* 0x000000000a127211 */ /* 0x000fe200078c10ff */
[----:B------:R1:W-:Y:S01]  /*5bb0*/  @P4 STG.E desc[UR20][R8.64], R5 ;  /* 0x0000000508004986 */ /* 0x0003e2000c101914 */
[----:B------:R-:W-:-:S02]  /*5bc0*/  LOP3.LUT R25, R36, 0x2c, RZ, 0xfc, !PT ;  /* 0x0000002c24197812 */ /* 0x000fc400078efcff */
[-C--:B------:R-:W-:Y:S02]  /*5bd0*/  LEA.HI.X.SX32 R19, R10, R3.reuse, 0x2, P6 ;  /* 0x000000030a137211 */ /* 0x080fe400030f16ff */
[-C--:B------:R-:W-:Y:S02]  /*5be0*/  LEA R10, P6, R24, R0.reuse, 0x2 ;  /* 0x00000000180a7211 */ /* 0x080fe400078c10ff */
[----:B--2---:R-:W-:Y:S01]  /*5bf0*/  LOP3.LUT R4, R36, 0x30, RZ, 0xfc, !PT ;  /* 0x0000003024047812 */ /* 0x004fe200078efcff */
[----:B------:R2:W-:Y:S01]  /*5c00*/  @P3 STG.E desc[UR20][R18.64], R6 ;  /* 0x0000000612003986 */ /* 0x0005e2000c101914 */
[-C--:B------:R-:W-:Y:S02]  /*5c10*/  LEA.HI.X.SX32 R11, R24, R3.reuse, 0x2, P6 ;  /* 0x00000003180b7211 */ /* 0x080fe400030f16ff */
[C---:B------:R-:W-:Y:S01]  /*5c20*/  LEA R16, P6, R26.reuse, R0, 0x2 ;  /* 0x000000001a107211 */ /* 0x040fe200078c10ff */
[----:B-1----:R-:W-:Y:S01]  /*5c30*/  IMAD R8, R37, 0x2, R26 ;  /* 0x0000000225087824 */ /* 0x002fe200078e021a */
[----:B------:R-:W-:Y:S01]  /*5c40*/  ISETP.LT.AND P4, PT, R25, UR15, !P0 ;  /* 0x0000000f19007c0c */ /* 0x000fe2000c781270 */
[----:B------:R-:W-:Y:S01]  /*5c50*/  @P2 STG.E desc[UR20][R10.64], R7 ;  /* 0x000000070a002986 */ /* 0x000fe2000c101914 */
[----:B------:R-:W-:-:S02]  /*5c60*/  LEA.HI.X.SX32 R17, R26, R3, 0x2, P6 ;  /* 0x000000031a117211 */ /* 0x000fc400030f16ff */
[----:B------:R-:W-:Y:S02]  /*5c70*/  ISETP.LT.AND P2, PT, R4, UR15, !P0 ;  /* 0x0000000f04007c0c */ /* 0x000fe4000c741270 */
[-C--:B------:R-:W-:Y:S01]  /*5c80*/  LEA R4, P6, R8, R0.reuse, 0x2 ;  /* 0x0000000008047211 */ /* 0x080fe200078c10ff */
[C---:B--2---:R-:W-:Y:S01]  /*5c90*/  IMAD R6, R37.reuse, 0x2, R8 ;  /* 0x0000000225067824 */ /* 0x044fe200078e0208 */
[----:B------:R-:W-:Y:S01]  /*5ca0*/  LOP3.LUT R9, R36, 0x32, RZ, 0xfc, !PT ;  /* 0x0000003224097812 */ /* 0x000fe200078efcff */
[----:B------:R1:W-:Y:S01]  /*5cb0*/  @P1 STG.E desc[UR20][R16.64], R12 ;  /* 0x0000000c10001986 */ /* 0x0003e2000c101914 */
[----:B------:R-:W-:Y:S01]  /*5cc0*/  LEA.HI.X.SX32 R5, R8, R3, 0x2, P6 ;  /* 0x0000000308057211 */ /* 0x000fe200030f16ff */
[----:B------:R-:W-:Y:S01]  /*5cd0*/  IMAD R18, R37, 0x2, R6 ;  /* 0x0000000225127824 */ /* 0x000fe200078e0206 */
[----:B------:R-:W-:Y:S02]  /*5ce0*/  LEA R8, P6, R6, R0, 0x2 ;  /* 0x0000000006087211 */ /* 0x000fe400078c10ff */
[----:B------:R-:W-:Y:S01]  /*5cf0*/  LOP3.LUT R25, R36, 0x2e, RZ, 0xfc, !PT ;  /* 0x0000002e24197812 */ /* 0x000fe200078efcff */
[----:B------:R2:W-:Y:S01]  /*5d00*/  @P5 STG.E desc[UR20][R4.64], R13 ;  /* 0x0000000d04005986 */ /* 0x0005e2000c101914 */
[----:B------:R-:W-:-:S02]  /*5d10*/  ISETP.LT.AND P1, PT, R9, UR15, !P0 ;  /* 0x0000000f09007c0c */ /* 0x000fc4000c721270 */
[-C--:B------:R-:W-:Y:S02]  /*5d20*/  LEA.HI.X.SX32 R9, R6, R3.reuse, 0x2, P6 ;  /* 0x0000000306097211 */ /* 0x080fe400030f16ff */
[----:B------:R-:W-:Y:S01]  /*5d30*/  LEA R6, P6, R18, R0, 0x2 ;  /* 0x0000000012067211 */ /* 0x000fe200078c10ff */
[----:B-1----:R-:W-:Y:S01]  /*5d40*/  IMAD R12, R37, 0x2, R18 ;  /* 0x00000002250c7824 */ /* 0x002fe200078e0212 */
[----:B------:R-:W-:Y:S01]  /*5d50*/  LOP3.LUT R10, R36, 0x36, RZ, 0xfc, !PT ;  /* 0x00000036240a7812 */ /* 0x000fe200078efcff */
[----:B------:R1:W-:Y:S01]  /*5d60*/  @P4 STG.E desc[UR20][R8.64], R14 ;  /* 0x0000000e08004986 */ /* 0x0003e2000c101914 */
[----:B------:R-:W-:Y:S01]  /*5d70*/  ISETP.LT.AND P3, PT, R25, UR15, !P0 ;  /* 0x0000000f19007c0c */ /* 0x000fe2000c761270 */
[----:B------:R-:W-:Y:S01]  /*5d80*/  IMAD R16, R37, 0x2, R12 ;  /* 0x0000000225107824 */ /* 0x000fe200078e020c */
[----:B------:R-:W-:Y:S01]  /*5d90*/  LEA.HI.X.SX32 R7, R18, R3, 0x2, P6 ;  /* 0x0000000312077211 */ /* 0x000fe200030f16ff */
[----:B------:R3:W4:Y:S01]  /*5da0*/  LDS.128 R24, [R2+0x1000] ;  /* 0x0010000002187984 */ /* 0x0007220000000c00 */
[----:B------:R-:W-:-:S02]  /*5db0*/  ISETP.LT.AND P4, PT, R10, UR15, !P0 ;  /* 0x0000000f0a007c0c */ /* 0x000fc4000c781270 */
[-C--:B------:R-:W-:Y:S02]  /*5dc0*/  LEA R10, P6, R12, R0.reuse, 0x2 ;  /* 0x000000000c0a7211 */ /* 0x080fe400078c10ff */
[----:B--2---:R-:W-:Y:S02]  /*5dd0*/  LOP3.LUT R5, R36, 0x38, RZ, 0xfc, !PT ;  /* 0x0000003824057812 */ /* 0x004fe400078efcff */
[-C--:B------:R-:W-:Y:S01]  /*5de0*/  LEA.HI.X.SX32 R11, R12, R3.reuse, 0x2, P6 ;  /* 0x000000030c0b7211 */ /* 0x080fe200030f16ff */
[----:B------:R-:W-:Y:S01]  /*5df0*/  IMAD R12, R37, 0x2, R16 ;  /* 0x00000002250c7824 */ /* 0x000fe200078e0210 */
[CC--:B------:R-:W-:Y:S01]  /*5e00*/  LEA R4, P6, R16.reuse, R0.reuse, 0x2 ;  /* 0x0000000010047211 */ /* 0x0c0fe200078c10ff */
[----:B------:R2:W-:Y:S01]  /*5e10*/  @P3 STG.E desc[UR20][R6.64], R15 ;  /* 0x0000000f06003986 */ /* 0x0005e2000c101914 */
[----:B------:R-:W-:Y:S01]  /*5e20*/  ISETP.LT.AND P3, PT, R5, UR15, !P0 ;  /* 0x0000000f05007c0c */ /* 0x000fe2000c761270 */
[C---:B-1----:R-:W-:Y:S01]  /*5e30*/  IMAD R14, R37.reuse, 0x2, R12 ;  /* 0x00000002250e7824 */ /* 0x042fe200078e020c */
[----:B------:R-:W-:Y:S01]  /*5e40*/  LEA.HI.X.SX32 R5, R16, R3, 0x2, P6 ;  /* 0x0000000310057211 */ /* 0x000fe200030f16ff */
[----:B------:R1:W-:Y:S01]  /*5e50*/  @P2 STG.E desc[UR20][R10.64], R20 ;  /* 0x000000140a002986 */ /* 0x0003e2000c101914 */
[C---:B------:R-:W-:Y:S01]  /*5e60*/  LOP3.LUT R13, R36.reuse, 0x3a, RZ, 0xfc, !PT ;  /* 0x0000003a240d7812 */ /* 0x040fe200078efcff */
[C---:B------:R-:W-:Y:S01]  /*5e70*/  IMAD R16, R37.reuse, 0x2, R14 ;  /* 0x0000000225107824 */ /* 0x040fe200078e020e */
[----:B------:R-:W-:Y:S01]  /*5e80*/  LOP3.LUT R19, R36, 0x34, RZ, 0xfc, !PT ;  /* 0x0000003424137812 */ /* 0x000fe200078efcff */
[----:B------:R5:W-:Y:S01]  /*5e90*/  @P1 STG.E desc[UR20][R4.64], R21 ;  /* 0x0000001504001986 */ /* 0x000be2000c101914 */
[----:B------:R-:W-:Y:S01]  /*5ea0*/  LEA R8, P1, R14, R0, 0x2 ;  /* 0x000000000e087211 */ /* 0x000fe200078210ff */
[----:B---3--:R-:W-:Y:S01]  /*5eb0*/  IMAD R2, R37, 0x2, R16 ;  /* 0x0000000225027824 */ /* 0x008fe200078e0210 */
[----:B------:R-:W-:-:S02]  /*5ec0*/  ISETP.LT.AND P2, PT, R13, UR15, !P0 ;  /* 0x0000000f0d007c0c */ /* 0x000fc4000c741270 */
[-C--:B--2---:R-:W-:Y:S01]  /*5ed0*/  LEA R6, P6, R12, R0.reuse, 0x2 ;  /* 0x000000000c067211 */ /* 0x084fe200078c10ff */
[C---:B------:R-:W-:Y:S01]  /*5ee0*/  IMAD R18, R37.reuse, 0x2, R2 ;  /* 0x0000000225127824 */ /* 0x040fe200078e0202 */
[-C--:B------:R-:W-:Y:S02]  /*5ef0*/  LEA.HI.X.SX32 R9, R14, R3.reuse, 0x2, P1 ;  /* 0x000000030e097211 */ /* 0x080fe400008f16ff */
[----:B------:R-:W-:Y:S01]  /*5f00*/  LEA.HI.X.SX32 R7, R12, R3, 0x2, P6 ;  /* 0x000000030c077211 */ /* 0x000fe200030f16ff */
[----:B------:R-:W-:Y:S01]  /*5f10*/  IMAD R37, R37, 0x2, R18 ;  /* 0x0000000225257824 */ /* 0x000fe200078e0212 */
[----:B------:R-:W-:Y:S02]  /*5f20*/  LOP3.LUT R13, R36, 0x3e, RZ, 0xfc, !PT ;  /* 0x0000003e240d7812 */ /* 0x000fe400078efcff */
[-C--:B-1----:R-:W-:Y:S02]  /*5f30*/  LEA R10, P6, R16, R0.reuse, 0x2 ;  /* 0x00000000100a7211 */ /* 0x082fe400078c10ff */
[----:B-----5:R-:W-:-:S02]  /*5f40*/  LEA R4, P1, R2, R0, 0x2 ;  /* 0x0000000002047211 */ /* 0x020fc400078210ff */
[----:B------:R-:W-:Y:S02]  /*5f50*/  ISETP.LT.AND P5, PT, R19, UR15, !P0 ;  /* 0x0000000f13007c0c */ /* 0x000fe4000c7a1270 */
[----:B------:R-:W-:Y:S02]  /*5f60*/  LOP3.LUT R36, R36, 0x3c, RZ, 0xfc, !PT ;  /* 0x0000003c24247812 */ /* 0x000fe400078efcff */
[-C--:B------:R-:W-:Y:S02]  /*5f70*/  LEA.HI.X.SX32 R11, R16, R3.reuse, 0x2, P6 ;  /* 0x00000003100b7211 */ /* 0x080fe400030f16ff */
[----:B------:R-:W-:Y:S02]  /*5f80*/  LEA.HI.X.SX32 R5, R2, R3, 0x2, P1 ;  /* 0x0000000302057211 */ /* 0x000fe400008f16ff */
[----:B------:R-:W-:Y:S02]  /*5f90*/  LEA R12, P6, R18, R0, 0x2 ;  /* 0x00000000120c7211 */ /* 0x000fe400078c10ff */
[----:B------:R-:W-:-:S02]  /*5fa0*/  ISETP.LT.AND P1, PT, R36, UR15, !P0 ;  /* 0x0000000f24007c0c */ /* 0x000fc4000c721270 */
[----:B------:R-:W-:Y:S01]  /*5fb0*/  ISETP.LT.AND P0, PT, R13, UR15, !P0 ;  /* 0x0000000f0d007c0c */ /* 0x000fe2000c701270 */
[----:B------:R1:W-:Y:S01]  /*5fc0*/  @P5 STG.E desc[UR20][R6.64], R22 ;  /* 0x0000001606005986 */ /* 0x0003e2000c101914 */
[-C--:B------:R-:W-:Y:S02]  /*5fd0*/  LEA.HI.X.SX32 R13, R18, R3.reuse, 0x2, P6 ;  /* 0x00000003120d7211 */ /* 0x080fe400030f16ff */
[C---:B------:R-:W-:Y:S01]  /*5fe0*/  LEA R2, P6, R37.reuse, R0, 0x2 ;  /* 0x0000000025027211 */ /* 0x040fe200078c10ff */
[----:B------:R1:W-:Y:S03]  /*5ff0*/  @P4 STG.E desc[UR20][R8.64], R23 ;  /* 0x0000001708004986 */ /* 0x0003e6000c101914 */
[----:B------:R-:W-:Y:S01]  /*6000*/  LEA.HI.X.SX32 R3, R37, R3, 0x2, P6 ;  /* 0x0000000325037211 */ /* 0x000fe200030f16ff */
[----:B----4-:R1:W-:Y:S04]  /*6010*/  @P3 STG.E desc[UR20][R10.64], R24 ;  /* 0x000000180a003986 */ /* 0x0103e8000c101914 */
[----:B------:R1:W-:Y:S04]  /*6020*/  @P2 STG.E desc[UR20][R4.64], R25 ;  /* 0x0000001904002986 */ /* 0x0003e8000c101914 */
[----:B------:R1:W-:Y:S04]  /*6030*/  @P1 STG.E desc[UR20][R12.64], R26 ;  /* 0x0000001a0c001986 */ /* 0x0003e8000c101914 */
[----:B------:R1:W-:Y:S01]  /*6040*/  @P0 STG.E desc[UR20][R2.64], R27 ;  /* 0x0000001b02000986 */ /* 0x0003e2000c101914 */
[----:B------:R-:W-:Y:S06]  /*6050*/  BAR.SYNC.DEFER_BLOCKING 0x0 ;  /* 0x0000000000007b1d */ /* 0x000fec0000010000 */
[----:B------:R-:W-:Y:S05]  /*6060*/  BRA.U UP0, `(.L_x_27) ;  /* 0x0000000100a07547 */ /* 0x000fea000b800000 */
[----:B------:R-:W2:Y:S01]  /*6070*/  S2UR UR5, SR_CgaCtaId ;  /* 0x00000000000579c3 */ /* 0x000ea20000008800 */
[----:B------:R-:W-:Y:S01]  /*6080*/  NOP ;  /* 0x0000000000007918 */ /* 0x000fe20000000000 */
[----:B------:R-:W-:Y:S01]  /*6090*/  UMOV UR4, 0x50 ;  /* 0x0000005000047882 */ /* 0x000fe20000000000 */
[----:B------:R-:W-:Y:S02]  /*60a0*/  IMAD.U32 R0, RZ, RZ, UR24 ;  /* 0x00000018ff007e24 */ /* 0x000fe4000f8e00ff */
[----:B-1----:R-:W-:Y:S02]  /*60b0*/  IMAD.MOV.U32 R3, RZ, RZ, 0xf ;  /* 0x0000000fff037424 */ /* 0x002fe400078e00ff */
[----:B------:R-:W-:Y:S01]  /*60c0*/  IMAD.MOV.U32 R7, RZ, RZ, 0x1 ;  /* 0x00000001ff077424 */ /* 0x000fe200078e00ff */
[----:B------:R-:W-:-:S04]  /*60d0*/  LOP3.LUT R0, R0, 0xffff, RZ, 0xc0, !PT ;  /* 0x0000ffff00007812 */ /* 0x000fc800078ec0ff */
[----:B------:R-:W-:-:S05]  /*60e0*/  SHF.R.U32.HI R0, RZ, 0x5, R0 ;  /* 0x00000005ff007819 */ /* 0x000fca0000011600 */
[----:B------:R-:W-:Y:S01]  /*60f0*/  VIADD R2, R0, 0x10 ;  /* 0x0000001000027836 */ /* 0x000fe20000000000 */
[----:B------:R-:W-:Y:S01]  /*6100*/  SHF.L.U32 R0, R3, R0, RZ ;  /* 0x0000000003007219 */ /* 0x000fe200000006ff */
[----:B--2---:R-:W-:-:S03]  /*6110*/  ULEA UR6, UR5, UR4, 0x18 ;  /* 0x0000000405067291 */ /* 0x004fc6000f8ec0ff */
[----:B------:R-:W-:-:S04]  /*6120*/  SHF.L.U32 R3, R7, R2, RZ ;  /* 0x0000000207037219 */ /* 0x000fc800000006ff */
[----:B------:R-:W-:Y:S02]  /*6130*/  LOP3.LUT R0, R3, R0, RZ, 0xfc, !PT ;  /* 0x0000000003007212 */ /* 0x000fe400078efcff */
[----:B------:R-:W1:Y:S02]  /*6140*/  LDS R5, [UR6] ;  /* 0x00000006ff057984 */ /* 0x000e640008000800 */
[C---:B------:R-:W-:Y:S02]  /*6150*/  LOP3.LUT R2, R0.reuse, 0xffff, RZ, 0xc0, !PT ;  /* 0x0000ffff00027812 */ /* 0x040fe400078ec0ff */
[----:B-1----:R-:W-:-:S04]  /*6160*/  LOP3.LUT R3, R0, 0xffff, R5, 0x80, !PT ;  /* 0x0000ffff00037812 */ /* 0x002fc800078e8005 */
[----:B------:R-:W-:-:S13]  /*6170*/  ISETP.NE.AND P0, PT, R3, R2, PT ;  /* 0x000000020300720c */ /* 0x000fda0003f05270 */
[----:B------:R-:W-:Y:S05]  /*6180*/  @P0 BRA `(.L_x_28) ;  /* 0x0000000000500947 */ /* 0x000fea0003800000 */
[----:B------:R-:W-:Y:S02]  /*6190*/  SHF.R.U32.HI R5, RZ, 0x10, R5 ;  /* 0x00000010ff057819 */ /* 0x000fe40000011605 */
[----:B------:R-:W-:-:S04]  /*61a0*/  SHF.R.U32.HI R2, RZ, 0x10, R0 ;  /* 0x00000010ff027819 */ /* 0x000fc80000011600 */
[----:B------:R-:W-:-:S04]  /*61b0*/  LOP3.LUT R5, R5, R2, RZ, 0xc0, !PT ;  /* 0x0000000205057212 */ /* 0x000fc800078ec0ff */
[----:B------:R-:W-:-:S13]  /*61c0*/  ISETP.NE.AND P0, PT, R5, R2, PT ;  /* 0x000000020500720c */ /* 0x000fda0003f05270 */
[----:B------:R-:W-:Y:S05]  /*61d0*/  @P0 BRA `(.L_x_29) ;  /* 0x0000000000300947 */ /* 0x000fea0003800000 */
[----:B------:R-:W-:Y:S01]  /*61e0*/  R2UR UR4, R0 ;  /* 0x00000000000472ca */ /* 0x000fe200000e0000 */
[----:B------:R-:W-:Y:S01]  /*61f0*/  VOTEU.ANY UR5, UPT, PT ;  /* 0x0000000000057886 */ /* 0x000fe200038e0100 */
[----:B------:R-:W1:Y:S01]  /*6200*/  S2R R0, SR_LANEID ;  /* 0x0000000000007919 */ /* 0x000e620000000000 */
[----:B------:R-:W-:-:S10]  /*6210*/  UFLO.U32 UR5, UR5 ;  /* 0x00000005000572bd */ /* 0x000fd400080e0000 */
[----:B------:R-:W-:-:S06]  /*6220*/  ULOP3.LUT UR4, URZ, UR4, URZ, 0x33, !UPT ;  /* 0x00000004ff047292 */ /* 0x000fcc000f8e33ff */
[----:B------:R-:W-:-:S04]  /*6230*/  IMAD.U32 R2, RZ, RZ, UR4 ;  /* 0x00000004ff027e24 */ /* 0x000fc8000f8e00ff */
[----:B------:R-:W2:Y:S02]  /*6240*/  REDUX UR7, R2 ;  /* 0x00000000020773c4 */ /* 0x000ea40000000000 */
[----:B------:R3:W-:Y:S01]  /*6250*/  UTCATOMSWS.AND URZ, UR4 ;  /* 0x0000000400ff79e3 */ /* 0x0007e20008000000 */
[----:B-1----:R-:W-:Y:S01]  /*6260*/  ISETP.EQ.U32.AND P0, PT, R0, UR5, PT ;  /* 0x0000000500007c0c */ /* 0x002fe2000bf02070 */
[----:B--2---:R-:W-:-:S12]  /*6270*/  IMAD.U32 R0, RZ, RZ, UR7 ;  /* 0x00000007ff007e24 */ /* 0x004fd8000f8e00ff */
[----:B------:R3:W-:Y:S01]  /*6280*/  @P0 ATOMS.AND RZ, [UR6], R0 ;  /* 0x00000000ffff098c */ /* 0x0007e2000a800006 */
[----:B------:R-:W-:Y:S05]  /*6290*/  BRA `(.L_x_27) ;  /* 0x0000000000147947 */ /* 0x000fea0003800000 */
.L_x_29:
[----:B------:R-:W-:-:S07]  /*62a0*/  MOV R2, 0x62c0 ;  /* 0x000062c000027802 */ /* 0x000fce0000000f00 */
[----:B------:R-:W-:Y:S05]  /*62b0*/  CALL.REL.NOINC `($__internal_0_$__cuda_sm10x_tcgen05_guardrail_trap_col_being_dealloced_not_returned_by_alloc) ;  /* 0x00000000002c7944 */ /* 0x000fea0003c00000 */
[----:B------:R-:W-:Y:S05]  /*62c0*/  BRA `(.L_x_27) ;  /* 0x0000000000087947 */ /* 0x000fea0003800000 */
.L_x_28:
[----:B------:R-:W-:-:S07]  /*62d0*/  MOV R2, 0x62f0 ;  /* 0x000062f000027802 */ /* 0x000fce0000000f00 */
[----:B------:R-:W-:Y:S05]  /*62e0*/  CALL.REL.NOINC `($__internal_2_$__cuda_sm10x_tcgen05_guardrail_trap_unallocated_columns_being_dealloced) ;  /* 0x0000000000387944 */ /* 0x000fea0003c00000 */
.L_x_27:
[----:B------:R-:W-:Y:S01]  /*62f0*/  NOP ;  /* 0x0000000000007918 */ /* 0x000fe20000000000 */
[----:B---3--:R-:W-:Y:S05]  /*6300*/  EXIT ;  /* 0x000000000000794d */ /* 0x008fea0003800000 */
.L_x_22:
[----:B------:R-:W1:Y:S02]  /*6310*/  SYNCS.PHASECHK.TRANS64.TRYWAIT P2, [UR10], R4 ;  /* 0x00000004ff0075a7 */ /* 0x000e64000804110a */
[----:B-1----:R-:W-:Y:S05]  /*6320*/  @!P2 BRA `(.L_x_22) ;  /* 0xfffffffc00f8a947 */ /* 0x002fea000383ffff */
[----:B------:R-:W-:Y:S05]  /*6330*/  BRA `(.L_x_30) ;  /* 0xffffffdc00447947 */ /* 0x000fea000383ffff */
.L_x_26:
[----:B------:R-:W1:Y:S02]  /*6340*/  SYNCS.PHASECHK.TRANS64.TRYWAIT P1, [UR10], R4 ;  /* 0x00000004ff0075a7 */ /* 0x000e64000802110a */
[----:B-1----:R-:W-:Y:S05]  /*6350*/  @!P1 BRA `(.L_x_26) ;  /* 0xfffffffc00f89947 */ /* 0x002fea000383ffff */
[----:B------:R-:W-:Y:S05]  /*6360*/  BRA `(.L_x_25) ;  /* 0xffffffec00107947 */ /* 0x000fea000383ffff */
        .weak           $__internal_0_$__cuda_sm10x_tcgen05_guardrail_trap_col_being_dealloced_not_returned_by_alloc
        .type           $__internal_0_$__cuda_sm10x_tcgen05_guardrail_trap_col_being_dealloced_not_returned_by_alloc,@function
        .size           $__internal_0_$__cuda_sm10x_tcgen05_guardrail_trap_col_being_dealloced_not_returned_by_alloc,($__internal_1_$__cuda_sm10x_tcgen05_guardrail_trap_phase_invalid_during_alloc - $__internal_0_$__cuda_sm10x_tcgen05_guardrail_trap_col_being_dealloced_not_returned_by_alloc)
$__internal_0_$__cuda_sm10x_tcgen05_guardrail_trap_col_being_dealloced_not_returned_by_alloc:
[----:B------:R-:W-:Y:S05]  /*6370*/  BPT.TRAP 0x1 ;  /* 0x000000040000795c */ /* 0x000fea0000300000 */
[----:B------:R-:W-:-:S04]  /*6380*/  IMAD.MOV.U32 R3, RZ, RZ, 0x0 ;  /* 0x00000000ff037424 */ /* 0x000fc800078e00ff */
[----:B------:R-:W-:Y:S05]  /*6390*/  RET.REL.NODEC R2 `(matmul_kernel) ;  /* 0xffffff9c02187950 */ /* 0x000fea0003c3ffff */
        .weak           $__internal_1_$__cuda_sm10x_tcgen05_guardrail_trap_phase_invalid_during_alloc
        .type           $__internal_1_$__cuda_sm10x_tcgen05_guardrail_trap_phase_invalid_during_alloc,@function
        .size           $__internal_1_$__cuda_sm10x_tcgen05_guardrail_trap_phase_invalid_during_alloc,($__internal_2_$__cuda_sm10x_tcgen05_guardrail_trap_unallocated_columns_being_dealloced - $__internal_1_$__cuda_sm10x_tcgen05_guardrail_trap_phase_invalid_during_alloc)
$__internal_1_$__cuda_sm10x_tcgen05_guardrail_trap_phase_invalid_during_alloc:
[----:B------:R-:W-:Y:S05]  /*63a0*/  BPT.TRAP 0x1 ;  /* 0x000000040000795c */ /* 0x000fea0000300000 */
[----:B------:R-:W-:-:S04]  /*63b0*/  IMAD.MOV.U32 R3, RZ, RZ, 0x0 ;  /* 0x00000000ff037424 */ /* 0x000fc800078e00ff */
[----:B------:R-:W-:Y:S05]  /*63c0*/  RET.REL.NODEC R2 `(matmul_kernel) ;  /* 0xffffff9c020c7950 */ /* 0x000fea0003c3ffff */
        .weak           $__internal_2_$__cuda_sm10x_tcgen05_guardrail_trap_unallocated_columns_being_dealloced
        .type           $__internal_2_$__cuda_sm10x_tcgen05_guardrail_trap_unallocated_columns_being_dealloced,@function
        .size           $__internal_2_$__cuda_sm10x_tcgen05_guardrail_trap_unallocated_columns_being_dealloced,(.L_x_34 - $__internal_2_$__cuda_sm10x_tcgen05_guardrail_trap_unallocated_columns_being_dealloced)
$__internal_2_$__cuda_sm10x_tcgen05_guardrail_trap_unallocated_columns_being_dealloced:
[----:B------:R-:W-:Y:S05]  /*63d0*/  BPT.TRAP 0x1 ;  /* 0x000000040000795c */ /* 0x000fea0000300000 */
[----:B------:R-:W-:-:S04]  /*63e0*/  IMAD.MOV.U32 R3, RZ, RZ, 0x0 ;  /* 0x00000000ff037424 */ /* 0x000fc800078e00ff */
[----:B------:R-:W-:Y:S05]  /*63f0*/  RET.REL.NODEC R2 `(matmul_kernel) ;  /* 0xffffff9c02007950 */ /* 0x000fea0003c3ffff */
.L_x_31:
[----:B------:R-:W-:-:S00]  /*6400*/  BRA `(.L_x_31) ;  /* 0xfffffffc00fc7947 */ /* 0x000fc0000383ffff */
[----:B------:R-:W-:-:S00]  /*6410*/  NOP ;  /* 0x0000000000007918 */ /* 0x000fc00000000000 */
        /* <DEDUP_REMOVED lines=14> */
.L_x_34:


//--------------------- .nv.shared.matmul_kernel  --------------------------
	.section	.nv.shared.matmul_kernel,"aw",@nobits
	.sectionflags	@""
	.align	16
	.zero		1024


//--------------------- .nv.shared.reserved.0     --------------------------
	.section	.nv.shared.reserved.0,"aw",@nobits
	.align	8
	.weak		__nv_reservedSMEM_offset_0_alias
	.size		__nv_reservedSMEM_offset_0_alias, 0, 64
	.other		__nv_reservedSMEM_offset_0_alias,@"STO_CUDA_RESERVED_SHARED STV_DEFAULT"
__nv_reservedSMEM_offset_0_alias:
	.zero		0
.nv.shared.reserved.0:
	.zero		64
	.weak		__nv_reservedSMEM_allocation_phase
	.type		__nv_reservedSMEM_allocation_phase,@object
	.size		__nv_reservedSMEM_allocation_phase,(.L_0 - __nv_reservedSMEM_allocation_phase)
__nv_reservedSMEM_allocation_phase:
	.zero		1
.L_0:
	.zero		7
	.weak		__nv_reservedSMEM_devtool_atexit_pc
	.type		__nv_reservedSMEM_devtool_atexit_pc,@object
	.size		__nv_reservedSMEM_devtool_atexit_pc,(__nv_reservedSMEM_allocation_mask - __nv_reservedSMEM_devtool_atexit_pc)
__nv_reservedSMEM_devtool_atexit_pc:
	.zero		8
	.weak		__nv_reservedSMEM_allocation_mask
	.type		__nv_reservedSMEM_allocation_mask,@object
	.size		__nv_reservedSMEM_allocation_mask,(.L_2 - __nv_reservedSMEM_allocation_mask)
__nv_reservedSMEM_allocation_mask:
	.zero		4
.L_2:


//--------------------- .nv.constant0.matmul_kernel --------------------------
	.section	.nv.constant0.matmul_kernel,"a",@progbits
	.sectionflags	@""
	.align	4
.nv.constant0.matmul_kernel:
	.zero		976


//--------------------- SYMBOLS --------------------------

	.type		.nv.reservedSmem.offset0,@object
	.size		.nv.reservedSmem.offset0,0x4
	.type		.nv.reservedSmem.cap,@object
	.size		.nv.reservedSmem.cap,0x4
